	.target	sm_90a

	.elftype	@"ET_EXEC"


//--------------------- .note.nv.tkinfo           --------------------------
	.section	.note.nv.tkinfo,"",@"SHT_NOTE"
	.sectionflags	@"SHF_NOTE_NV_TKINFO"
	.tkinfo
        /*0018*/ 	.word	0x00000002
        /*0030*/ 	.string	""
        /*0030*/ 	.string	"ptxas"
        /*0030*/ 	.string	"Cuda compilation tools, release 13.0, V13.0.88"
        /*0030*/ 	.string	"Build cuda_13.0.r13.0/compiler.36424714_0"
        /*0030*/ 	.string	"-arch sm_90a -m 64 "



//--------------------- .note.nv.cuinfo           --------------------------
	.section	.note.nv.cuinfo,"",@"SHT_NOTE"
	.sectionflags	@"SHF_NOTE_NV_CUINFO"
        /*0018*/ 	.short	0x0002
        /*001a*/ 	.short	0x005a
        /*001c*/ 	.short	0x0082
	.zero		2


//--------------------- .nv.info                  --------------------------
	.section	.nv.info,"",@"SHT_CUDA_INFO"
	.align	4


	//----- nvinfo : EIATTR_REGCOUNT
	.align		4
        /*0000*/ 	.byte	0x04, 0x2f
        /*0002*/ 	.short	(.L_15 - .L_14)
	.align		4
.L_14:
        /*0004*/ 	.word	index@(_ZN7cutlass13device_kernelINS_4gemm6kernel13GemmUniversalIN4cute5tupleIJiiiiEEENS1_10collective13CollectiveMmaINS1_34MainloopSm90TmaGmmaWarpSpecializedILi4ENS5_IJNS4_1CILi1EEESB_SB_EEENS1_32KernelTmaWarpSpecializedPingpongEEENS5_IJNSA_ILi64EEENSA_ILi128EEESF_EEEaNS5_IJlSB_lEEEaSI_NS4_8TiledMMAINS4_8MMA_AtomIJNS4_4SM904GMMA27MMA_64x128x32_S32S8S8_SS_TNEEEENS4_6LayoutISC_NS5_IJNSA_ILi0EEESQ_SQ_EEEEENS5_IJNS4_10UnderscoreEST_ST_EEEEENS4_13SM90_TMA_LOADENS4_14ComposedLayoutINS4_7SwizzleILi2ELi4ELi3EEENS4_18smem_ptr_flag_bitsILi8EEENSP_INS5_IJNSA_ILi8EEESF_EEENS5_IJSF_SB_EEEEEEEvNS4_8identityESW_S16_vS17_EENS_8epilogue10collective6detail29Sm90TmaWarpSpecializedAdapterINS1A_15DefaultEpilogueIaSI_SI_NS19_6thread17LinearCombinationIaLi1EiiLNS1E_9ScaleType4KindE0ELNS_15FloatRoundStyleE2EaEENS1_15EpilogueDefaultEEEEEvvEEEEvNT_6ParamsE)
        /*0008*/ 	.word	0x000000a8


	//----- nvinfo : EIATTR_FRAME_SIZE
	.align		4
.L_15:
        /*000c*/ 	.byte	0x04, 0x11
        /*000e*/ 	.short	(.L_17 - .L_16)
	.align		4
.L_16:
        /*0010*/ 	.word	index@(_ZN7cutlass13device_kernelINS_4gemm6kernel13GemmUniversalIN4cute5tupleIJiiiiEEENS1_10collective13CollectiveMmaINS1_34MainloopSm90TmaGmmaWarpSpecializedILi4ENS5_IJNS4_1CILi1EEESB_SB_EEENS1_32KernelTmaWarpSpecializedPingpongEEENS5_IJNSA_ILi64EEENSA_ILi128EEESF_EEEaNS5_IJlSB_lEEEaSI_NS4_8TiledMMAINS4_8MMA_AtomIJNS4_4SM904GMMA27MMA_64x128x32_S32S8S8_SS_TNEEEENS4_6LayoutISC_NS5_IJNSA_ILi0EEESQ_SQ_EEEEENS5_IJNS4_10UnderscoreEST_ST_EEEEENS4_13SM90_TMA_LOADENS4_14ComposedLayoutINS4_7SwizzleILi2ELi4ELi3EEENS4_18smem_ptr_flag_bitsILi8EEENSP_INS5_IJNSA_ILi8EEESF_EEENS5_IJSF_SB_EEEEEEEvNS4_8identityESW_S16_vS17_EENS_8epilogue10collective6detail29Sm90TmaWarpSpecializedAdapterINS1A_15DefaultEpilogueIaSI_SI_NS19_6thread17LinearCombinationIaLi1EiiLNS1E_9ScaleType4KindE0ELNS_15FloatRoundStyleE2EaEENS1_15EpilogueDefaultEEEEEvvEEEEvNT_6ParamsE)
        /*0014*/ 	.word	0x00000000


	//----- nvinfo : EIATTR_MIN_STACK_SIZE
	.align		4
.L_17:
        /*0018*/ 	.byte	0x04, 0x12
        /*001a*/ 	.short	(.L_19 - .L_18)
	.align		4
.L_18:
        /*001c*/ 	.word	index@(_ZN7cutlass13device_kernelINS_4gemm6kernel13GemmUniversalIN4cute5tupleIJiiiiEEENS1_10collective13CollectiveMmaINS1_34MainloopSm90TmaGmmaWarpSpecializedILi4ENS5_IJNS4_1CILi1EEESB_SB_EEENS1_32KernelTmaWarpSpecializedPingpongEEENS5_IJNSA_ILi64EEENSA_ILi128EEESF_EEEaNS5_IJlSB_lEEEaSI_NS4_8TiledMMAINS4_8MMA_AtomIJNS4_4SM904GMMA27MMA_64x128x32_S32S8S8_SS_TNEEEENS4_6LayoutISC_NS5_IJNSA_ILi0EEESQ_SQ_EEEEENS5_IJNS4_10UnderscoreEST_ST_EEEEENS4_13SM90_TMA_LOADENS4_14ComposedLayoutINS4_7SwizzleILi2ELi4ELi3EEENS4_18smem_ptr_flag_bitsILi8EEENSP_INS5_IJNSA_ILi8EEESF_EEENS5_IJSF_SB_EEEEEEEvNS4_8identityESW_S16_vS17_EENS_8epilogue10collective6detail29Sm90TmaWarpSpecializedAdapterINS1A_15DefaultEpilogueIaSI_SI_NS19_6thread17LinearCombinationIaLi1EiiLNS1E_9ScaleType4KindE0ELNS_15FloatRoundStyleE2EaEENS1_15EpilogueDefaultEEEEEvvEEEEvNT_6ParamsE)
        /*0020*/ 	.word	0x00000000
.L_19:


//--------------------- .nv.compat                --------------------------
	.section	.nv.compat,"",@"SHT_CUDA_COMPAT_INFO"
	.align	4
        /*0000*/ 	.byte	0x02, 0x09, 0x01, 0x00, 0x02, 0x02, 0x04, 0x00, 0x02, 0x05, 0x05, 0x00, 0x03, 0x07, 0x01, 0x01
        /*0010*/ 	.byte	0x02, 0x03, 0x01, 0x00, 0x02, 0x06, 0x01, 0x00, 0x04, 0x0b, 0x08, 0x00, 0x00, 0x00, 0x00, 0x00
        /*0020*/ 	.byte	0x00, 0x00, 0x00, 0x00


//--------------------- .nv.info._ZN7cutlass13device_kernelINS_4gemm6kernel13GemmUniversalIN4cute5tupleIJiiiiEEENS1_10collective13CollectiveMmaINS1_34MainloopSm90TmaGmmaWarpSpecializedILi4ENS5_IJNS4_1CILi1EEESB_SB_EEENS1_32KernelTmaWarpSpecializedPingpongEEENS5_IJNSA_ILi64EEENSA_ILi128EEESF_EEEaNS5_IJlSB_lEEEaSI_NS4_8TiledMMAINS4_8MMA_AtomIJNS4_4SM904GMMA27MMA_64x128x32_S32S8S8_SS_TNEEEENS4_6LayoutISC_NS5_IJNSA_ILi0EEESQ_SQ_EEEEENS5_IJNS4_10UnderscoreEST_ST_EEEEENS4_13SM90_TMA_LOADENS4_14ComposedLayoutINS4_7SwizzleILi2ELi4ELi3EEENS4_18smem_ptr_flag_bitsILi8EEENSP_INS5_IJNSA_ILi8EEESF_EEENS5_IJSF_SB_EEEEEEEvNS4_8identityESW_S16_vS17_EENS_8epilogue10collective6detail29Sm90TmaWarpSpecializedAdapterINS1A_15DefaultEpilogueIaSI_SI_NS19_6thread17LinearCombinationIaLi1EiiLNS1E_9ScaleType4KindE0ELNS_15FloatRoundStyleE2EaEENS1_15EpilogueDefaultEEEEEvvEEEEvNT_6ParamsE --------------------------
	.section	.nv.info._ZN7cutlass13device_kernelINS_4gemm6kernel13GemmUniversalIN4cute5tupleIJiiiiEEENS1_10collective13CollectiveMmaINS1_34MainloopSm90TmaGmmaWarpSpecializedILi4ENS5_IJNS4_1CILi1EEESB_SB_EEENS1_32KernelTmaWarpSpecializedPingpongEEENS5_IJNSA_ILi64EEENSA_ILi128EEESF_EEEaNS5_IJlSB_lEEEaSI_NS4_8TiledMMAINS4_8MMA_AtomIJNS4_4SM904GMMA27MMA_64x128x32_S32S8S8_SS_TNEEEENS4_6LayoutISC_NS5_IJNSA_ILi0EEESQ_SQ_EEEEENS5_IJNS4_10UnderscoreEST_ST_EEEEENS4_13SM90_TMA_LOADENS4_14ComposedLayoutINS4_7SwizzleILi2ELi4ELi3EEENS4_18smem_ptr_flag_bitsILi8EEENSP_INS5_IJNSA_ILi8EEESF_EEENS5_IJSF_SB_EEEEEEEvNS4_8identityESW_S16_vS17_EENS_8epilogue10collective6detail29Sm90TmaWarpSpecializedAdapterINS1A_15DefaultEpilogueIaSI_SI_NS19_6thread17LinearCombinationIaLi1EiiLNS1E_9ScaleType4KindE0ELNS_15FloatRoundStyleE2EaEENS1_15EpilogueDefaultEEEEEvvEEEEvNT_6ParamsE,"",@"SHT_CUDA_INFO"
	.sectionflags	@""
	.align	4


	//----- nvinfo : EIATTR_CUDA_API_VERSION
	.align		4
        /*0000*/ 	.byte	0x04, 0x37
        /*0002*/ 	.short	(.L_21 - .L_20)
.L_20:
        /*0004*/ 	.word	0x00000082


	//----- nvinfo : EIATTR_KPARAM_INFO
	.align		4
.L_21:
        /*0008*/ 	.byte	0x04, 0x17
        /*000a*/ 	.short	(.L_23 - .L_22)
.L_22:
        /*000c*/ 	.word	0x00000000
        /*0010*/ 	.short	0x0000
        /*0012*/ 	.short	0x0070
        /*0014*/ 	.byte	0x00, 0xf0, 0x01, 0x10


	//----- nvinfo : EIATTR_SPARSE_MMA_MASK
	.align		4
.L_23:
        /*0018*/ 	.byte	0x03, 0x50
        /*001a*/ 	.short	0x0000


	//----- nvinfo : EIATTR_MAXREG_COUNT
	.align		4
        /*001c*/ 	.byte	0x03, 0x1b
        /*001e*/ 	.short	0x00a8


	//----- nvinfo : EIATTR_NUM_BARRIERS
	.align		4
        /*0020*/ 	.byte	0x02, 0x4c
        /*0022*/ 	.byte	0x01
	.zero		1


	//----- nvinfo : EIATTR_EXTERNS
	.align		4
        /*0024*/ 	.byte	0x04, 0x0f
        /*0026*/ 	.short	(.L_25 - .L_24)


	//   ....[0]....
	.align		4
.L_24:
        /*0028*/ 	.word	index@(__assertfail)


	//----- nvinfo : EIATTR_MERCURY_ISA_VERSION
	.align		4
.L_25:
        /*002c*/ 	.byte	0x03, 0x5f
        /*002e*/ 	.short	0x0101


	//----- nvinfo : EIATTR_INT_WARP_WIDE_INSTR_OFFSETS
	.align		4
        /*0030*/ 	.byte	0x04, 0x31
        /*0032*/ 	.short	(.L_27 - .L_26)


	//   ....[0]....
.L_26:
        /*0034*/ 	.word	0x00000470


	//   ....[1]....
        /*0038*/ 	.word	0x00000490


	//   ....[2]....
        /*003c*/ 	.word	0x00000510


	//   ....[3]....
        /*0040*/ 	.word	0x00000520


	//   ....[4]....
        /*0044*/ 	.word	0x00000530


	//   ....[5]....
        /*0048*/ 	.word	0x00000550


	//   ....[6]....
        /*004c*/ 	.word	0x000005b0


	//   ....[7]....
        /*0050*/ 	.word	0x000005d0


	//----- nvinfo : EIATTR_COOP_GROUP_MASK_REGIDS
	.align		4
.L_27:
        /*0054*/ 	.byte	0x04, 0x29
        /*0056*/ 	.short	(.L_29 - .L_28)


	//   ....[0]....
.L_28:
        /*0058*/ 	.word	0xffffffff


	//   ....[1]....
        /*005c*/ 	.word	0xffffffff


	//   ....[2]....
        /*0060*/ 	.word	0xffffffff


	//   ....[3]....
        /*0064*/ 	.word	0xffffffff


	//   ....[4]....
        /*0068*/ 	.word	0xffffffff


	//   ....[5]....
        /*006c*/ 	.word	0xffffffff


	//----- nvinfo : EIATTR_COOP_GROUP_INSTR_OFFSETS
	.align		4
.L_29:
        /*0070*/ 	.byte	0x04, 0x28
        /*0072*/ 	.short	(.L_31 - .L_30)


	//   ....[0]....
.L_30:
        /*0074*/ 	.word	0x00000050


	//   ....[1]....
        /*0078*/ 	.word	0x00000080


	//   ....[2]....
        /*007c*/ 	.word	0x00000180


	//   ....[3]....
        /*0080*/ 	.word	0x00000390


	//   ....[4]....
        /*0084*/ 	.word	0x000003d0


	//   ....[5]....
        /*0088*/ 	.word	0x00000410


	//----- nvinfo : EIATTR_REG_RECONFIG
	.align		4
.L_31:
        /*008c*/ 	.byte	0x01, 0x54
	.zero		2


	//----- nvinfo : EIATTR_SYSCALL_OFFSETS
	.align		4
        /*0090*/ 	.byte	0x04, 0x46
        /*0092*/ 	.short	(.L_33 - .L_32)


	//   ....[0]....
.L_32:
        /*0094*/ 	.word	0x00001710


	//----- nvinfo : EIATTR_MBARRIER_INSTR_OFFSETS
	.align		4
.L_33:
        /*0098*/ 	.byte	0x04, 0x39
        /*009a*/ 	.short	(.L_35 - .L_34)


	//   ....[0]....
.L_34:
        /*009c*/ 	.word	0x00000300
        /*00a0*/ 	.word	0x000000ff
        /*00a4*/ 	.word	0x00000000
        /*00a8*/ 	.short	0x0100
        /*00aa*/ 	.byte	0x09
	.zero		1


	//   ....[1]....
        /*00ac*/ 	.word	0x00000310
        /*00b0*/ 	.word	0x000000ff
        /*00b4*/ 	.word	0x00000020
        /*00b8*/ 	.short	0x0100
        /*00ba*/ 	.byte	0x09
	.zero		1


	//   ....[2]....
        /*00bc*/ 	.word	0x00000320
        /*00c0*/ 	.word	0x000000ff
        /*00c4*/ 	.word	0x00000008
        /*00c8*/ 	.short	0x0100
        /*00ca*/ 	.byte	0x09
	.zero		1


	//   ....[3]....
        /*00cc*/ 	.word	0x00000330
        /*00d0*/ 	.word	0x000000ff
        /*00d4*/ 	.word	0x00000028
        /*00d8*/ 	.short	0x0100
        /*00da*/ 	.byte	0x09
	.zero		1


	//   ....[4]....
        /*00dc*/ 	.word	0x00000340
        /*00e0*/ 	.word	0x000000ff
        /*00e4*/ 	.word	0x00000010
        /*00e8*/ 	.short	0x0100
        /*00ea*/ 	.byte	0x09
	.zero		1


	//   ....[5]....
        /*00ec*/ 	.word	0x00000350
        /*00f0*/ 	.word	0x000000ff
        /*00f4*/ 	.word	0x00000030
        /*00f8*/ 	.short	0x0100
        /*00fa*/ 	.byte	0x09
	.zero		1


	//   ....[6]....
        /*00fc*/ 	.word	0x00000360
        /*0100*/ 	.word	0x000000ff
        /*0104*/ 	.word	0x00000018
        /*0108*/ 	.short	0x0100
        /*010a*/ 	.byte	0x09
	.zero		1


	//   ....[7]....
        /*010c*/ 	.word	0x00000370
        /*0110*/ 	.word	0x000000ff
        /*0114*/ 	.word	0x00000038
        /*0118*/ 	.short	0x0100
        /*011a*/ 	.byte	0x09
	.zero		1


	//   ....[8]....
        /*011c*/ 	.word	0x000005f0
        /*0120*/ 	.word	0x000000ff
        /*0124*/ 	.word	0x00000070
        /*0128*/ 	.short	0x0100
        /*012a*/ 	.byte	0x09
	.zero		1


	//   ....[9]....
        /*012c*/ 	.word	0x00000600
        /*0130*/ 	.word	0x000000ff
        /*0134*/ 	.word	0x00000078
        /*0138*/ 	.short	0x0100
        /*013a*/ 	.byte	0x09
	.zero		1


	//   ....[10]....
        /*013c*/ 	.word	0x00000640
        /*0140*/ 	.word	0x000000ff
        /*0144*/ 	.word	0x00000050
        /*0148*/ 	.short	0x0100
        /*014a*/ 	.byte	0x0a
	.zero		1


	//   ....[11]....
        /*014c*/ 	.word	0x00000660
        /*0150*/ 	.word	0x000000ff
        /*0154*/ 	.word	0x00000058
        /*0158*/ 	.short	0x0100
        /*015a*/ 	.byte	0x0a
	.zero		1


	//   ....[12]....
        /*015c*/ 	.word	0x00000670
        /*0160*/ 	.word	0x000000ff
        /*0164*/ 	.word	0x00000060
        /*0168*/ 	.short	0x0100
        /*016a*/ 	.byte	0x0a
	.zero		1


	//   ....[13]....
        /*016c*/ 	.word	0x00000680
        /*0170*/ 	.word	0x000000ff
        /*0174*/ 	.word	0x00000068
        /*0178*/ 	.short	0x0100
        /*017a*/ 	.byte	0x0a
	.zero		1


	//   ....[14]....
        /*017c*/ 	.word	0x000015f0
        /*0180*/ 	.word	0x0000005b
        /*0184*/ 	.word	0x00000000
        /*0188*/ 	.short	0x010a
        /*018a*/ 	.byte	0x2b
	.zero		1


	//   ....[15]....
        /*018c*/ 	.word	0x000017b0
        /*0190*/ 	.word	0x00000003
        /*0194*/ 	.word	0x00000000
        /*0198*/ 	.short	0x010a
        /*019a*/ 	.byte	0x3f
	.zero		1


	//   ....[16]....
        /*019c*/ 	.word	0x000017f0
        /*01a0*/ 	.word	0x00000003
        /*01a4*/ 	.word	0x00000000
        /*01a8*/ 	.short	0x010a
        /*01aa*/ 	.byte	0x3f
	.zero		1


	//   ....[17]....
        /*01ac*/ 	.word	0x000019f0
        /*01b0*/ 	.word	0x000000ff
        /*01b4*/ 	.word	0x00000000
        /*01b8*/ 	.short	0x010a
        /*01ba*/ 	.byte	0x04
	.zero		1


	//   ....[18]....
        /*01bc*/ 	.word	0x00001a30
        /*01c0*/ 	.word	0x000000ff
        /*01c4*/ 	.word	0x00000000
        /*01c8*/ 	.short	0x010a
        /*01ca*/ 	.byte	0x04
	.zero		1


	//   ....[19]....
        /*01cc*/ 	.word	0x00001ba0
        /*01d0*/ 	.word	0x000000ff
        /*01d4*/ 	.word	0x00000000
        /*01d8*/ 	.short	0x0101
        /*01da*/ 	.byte	0x04
	.zero		1


	//   ....[20]....
        /*01dc*/ 	.word	0x00001c90
        /*01e0*/ 	.word	0x0000005c
        /*01e4*/ 	.word	0x00000000
        /*01e8*/ 	.short	0x0101
        /*01ea*/ 	.byte	0x2c
	.zero		1


	//   ....[21]....
        /*01ec*/ 	.word	0x00001d50
        /*01f0*/ 	.word	0x000000ff
        /*01f4*/ 	.word	0x00000000
        /*01f8*/ 	.short	0x0101
        /*01fa*/ 	.byte	0x04
	.zero		1


	//   ....[22]....
        /*01fc*/ 	.word	0x00001e00
        /*0200*/ 	.word	0x0000005b
        /*0204*/ 	.word	0x00000010
        /*0208*/ 	.short	0x010a
        /*020a*/ 	.byte	0x2b
	.zero		1


	//   ....[23]....
        /*020c*/ 	.word	0x00005260
        /*0210*/ 	.word	0x0000005e
        /*0214*/ 	.word	0x00000000
        /*0218*/ 	.short	0x0101
        /*021a*/ 	.byte	0x2c
	.zero		1


	//   ....[24]....
        /*021c*/ 	.word	0x00005c40
        /*0220*/ 	.word	0x0000000a
        /*0224*/ 	.word	0x00000020
        /*0228*/ 	.short	0x010a
        /*022a*/ 	.byte	0x3f
	.zero		1


	//   ....[25]....
        /*022c*/ 	.word	0x00005fe0
        /*0230*/ 	.word	0x00000003
        /*0234*/ 	.word	0x00000078
        /*0238*/ 	.short	0x0101
        /*023a*/ 	.byte	0x3f
	.zero		1


	//   ....[26]....
        /*023c*/ 	.word	0x00006770
        /*0240*/ 	.word	0x00000007
        /*0244*/ 	.word	0x00000000
        /*0248*/ 	.short	0x010a
        /*024a*/ 	.byte	0x3f
	.zero		1


	//   ....[27]....
        /*024c*/ 	.word	0x000067f0
        /*0250*/ 	.word	0x00000009
        /*0254*/ 	.word	0x00000000
        /*0258*/ 	.short	0x010a
        /*025a*/ 	.byte	0x3f
	.zero		1


	//   ....[28]....
        /*025c*/ 	.word	0x00006880
        /*0260*/ 	.word	0x00000006
        /*0264*/ 	.word	0x00000000
        /*0268*/ 	.short	0x010a
        /*026a*/ 	.byte	0x3f
	.zero		1


	//   ....[29]....
        /*026c*/ 	.word	0x00006910
        /*0270*/ 	.word	0x00000003
        /*0274*/ 	.word	0x00000000
        /*0278*/ 	.short	0x010a
        /*027a*/ 	.byte	0x3f
	.zero		1


	//   ....[30]....
        /*027c*/ 	.word	0x00006970
        /*0280*/ 	.word	0x0000005d
        /*0284*/ 	.word	0x00000000
        /*0288*/ 	.short	0x010a
        /*028a*/ 	.byte	0x3f
	.zero		1


	//   ....[31]....
        /*028c*/ 	.word	0x000069c0
        /*0290*/ 	.word	0x00000003
        /*0294*/ 	.word	0x00000000
        /*0298*/ 	.short	0x010a
        /*029a*/ 	.byte	0x3f
	.zero		1


	//   ....[32]....
        /*029c*/ 	.word	0x00006a20
        /*02a0*/ 	.word	0x00000004
        /*02a4*/ 	.word	0x00000000
        /*02a8*/ 	.short	0x010a
        /*02aa*/ 	.byte	0x3f
	.zero		1


	//   ....[33]....
        /*02ac*/ 	.word	0x00006a70
        /*02b0*/ 	.word	0x0000005d
        /*02b4*/ 	.word	0x00000010
        /*02b8*/ 	.short	0x010a
        /*02ba*/ 	.byte	0x3f
	.zero		1


	//   ....[34]....
        /*02bc*/ 	.word	0x00006b40
        /*02c0*/ 	.word	0x0000000a
        /*02c4*/ 	.word	0x00000020
        /*02c8*/ 	.short	0x010a
        /*02ca*/ 	.byte	0x3f
	.zero		1


	//   ....[35]....
        /*02cc*/ 	.word	0x00006c10
        /*02d0*/ 	.word	0x00000007
        /*02d4*/ 	.word	0x00000000
        /*02d8*/ 	.short	0x010a
        /*02da*/ 	.byte	0x3f
	.zero		1


	//   ....[36]....
        /*02dc*/ 	.word	0x00006c60
        /*02e0*/ 	.word	0x00000009
        /*02e4*/ 	.word	0x00000000
        /*02e8*/ 	.short	0x010a
        /*02ea*/ 	.byte	0x3f
	.zero		1


	//   ....[37]....
        /*02ec*/ 	.word	0x00006cb0
        /*02f0*/ 	.word	0x00000006
        /*02f4*/ 	.word	0x00000000
        /*02f8*/ 	.short	0x010a
        /*02fa*/ 	.byte	0x3f
	.zero		1


	//----- nvinfo : EIATTR_NUM_MBARRIERS
	.align		4
.L_35:
        /*02fc*/ 	.byte	0x03, 0x38
        /*02fe*/ 	.short	0x000e


	//----- nvinfo : EIATTR_EXIT_INSTR_OFFSETS
	.align		4
        /*0300*/ 	.byte	0x04, 0x1c
        /*0302*/ 	.short	(.L_37 - .L_36)


	//   ....[0]....
.L_36:
        /*0304*/ 	.word	0x00001240


	//   ....[1]....
        /*0308*/ 	.word	0x000012a0


	//   ....[2]....
        /*030c*/ 	.word	0x00005970


	//   ....[3]....
        /*0310*/ 	.word	0x000059a0


	//   ....[4]....
        /*0314*/ 	.word	0x00006960


	//----- nvinfo : EIATTR_MAX_THREADS
	.align		4
.L_37:
        /*0318*/ 	.byte	0x04, 0x05
        /*031a*/ 	.short	(.L_39 - .L_38)
.L_38:
        /*031c*/ 	.word	0x00000180
        /*0320*/ 	.word	0x00000001
        /*0324*/ 	.word	0x00000001


	//----- nvinfo : EIATTR_CRS_STACK_SIZE
	.align		4
.L_39:
        /*0328*/ 	.byte	0x04, 0x1e
        /*032a*/ 	.short	(.L_41 - .L_40)
.L_40:
        /*032c*/ 	.word	0x00000000


	//----- nvinfo : EIATTR_CBANK_PARAM_SIZE
	.align		4
.L_41:
        /*0330*/ 	.byte	0x03, 0x19
        /*0332*/ 	.short	0x0470


	//----- nvinfo : EIATTR_PARAM_CBANK
	.align		4
        /*0334*/ 	.byte	0x04, 0x0a
        /*0336*/ 	.short	(.L_43 - .L_42)
	.align		4
.L_42:
        /*0338*/ 	.word	index@(.nv.constant0._ZN7cutlass13device_kernelINS_4gemm6kernel13GemmUniversalIN4cute5tupleIJiiiiEEENS1_10collective13CollectiveMmaINS1_34MainloopSm90TmaGmmaWarpSpecializedILi4ENS5_IJNS4_1CILi1EEESB_SB_EEENS1_32KernelTmaWarpSpecializedPingpongEEENS5_IJNSA_ILi64EEENSA_ILi128EEESF_EEEaNS5_IJlSB_lEEEaSI_NS4_8TiledMMAINS4_8MMA_AtomIJNS4_4SM904GMMA27MMA_64x128x32_S32S8S8_SS_TNEEEENS4_6LayoutISC_NS5_IJNSA_ILi0EEESQ_SQ_EEEEENS5_IJNS4_10UnderscoreEST_ST_EEEEENS4_13SM90_TMA_LOADENS4_14ComposedLayoutINS4_7SwizzleILi2ELi4ELi3EEENS4_18smem_ptr_flag_bitsILi8EEENSP_INS5_IJNSA_ILi8EEESF_EEENS5_IJSF_SB_EEEEEEEvNS4_8identityESW_S16_vS17_EENS_8epilogue10collective6detail29Sm90TmaWarpSpecializedAdapterINS1A_15DefaultEpilogueIaSI_SI_NS19_6thread17LinearCombinationIaLi1EiiLNS1E_9ScaleType4KindE0ELNS_15FloatRoundStyleE2EaEENS1_15EpilogueDefaultEEEEEvvEEEEvNT_6ParamsE)
        /*033c*/ 	.short	0x0210
        /*033e*/ 	.short	0x0470


	//----- nvinfo : EIATTR_SW_WAR
	.align		4
.L_43:
        /*0340*/ 	.byte	0x04, 0x36
        /*0342*/ 	.short	(.L_45 - .L_44)
.L_44:
        /*0344*/ 	.word	0x00000008
.L_45:


//--------------------- .nv.callgraph             --------------------------
	.section	.nv.callgraph,"",@"SHT_CUDA_CALLGRAPH"
	.align	4
	.sectionentsize	8
	.align		4
        /*0000*/ 	.word	0x00000000
	.align		4
        /*0004*/ 	.word	0xffffffff
	.align		4
        /*0008*/ 	.word	index@(_ZN7cutlass13device_kernelINS_4gemm6kernel13GemmUniversalIN4cute5tupleIJiiiiEEENS1_10collective13CollectiveMmaINS1_34MainloopSm90TmaGmmaWarpSpecializedILi4ENS5_IJNS4_1CILi1EEESB_SB_EEENS1_32KernelTmaWarpSpecializedPingpongEEENS5_IJNSA_ILi64EEENSA_ILi128EEESF_EEEaNS5_IJlSB_lEEEaSI_NS4_8TiledMMAINS4_8MMA_AtomIJNS4_4SM904GMMA27MMA_64x128x32_S32S8S8_SS_TNEEEENS4_6LayoutISC_NS5_IJNSA_ILi0EEESQ_SQ_EEEEENS5_IJNS4_10UnderscoreEST_ST_EEEEENS4_13SM90_TMA_LOADENS4_14ComposedLayoutINS4_7SwizzleILi2ELi4ELi3EEENS4_18smem_ptr_flag_bitsILi8EEENSP_INS5_IJNSA_ILi8EEESF_EEENS5_IJSF_SB_EEEEEEEvNS4_8identityESW_S16_vS17_EENS_8epilogue10collective6detail29Sm90TmaWarpSpecializedAdapterINS1A_15DefaultEpilogueIaSI_SI_NS19_6thread17LinearCombinationIaLi1EiiLNS1E_9ScaleType4KindE0ELNS_15FloatRoundStyleE2EaEENS1_15EpilogueDefaultEEEEEvvEEEEvNT_6ParamsE)
	.align		4
        /*000c*/ 	.word	index@(__assertfail)
	.align		4
        /*0010*/ 	.word	0x00000000
	.align		4
        /*0014*/ 	.word	0xfffffffe
	.align		4
        /*0018*/ 	.word	0x00000000
	.align		4
        /*001c*/ 	.word	0xfffffffd
	.align		4
        /*0020*/ 	.word	0x00000000
	.align		4
        /*0024*/ 	.word	0xfffffffc


//--------------------- .nv.constant4             --------------------------
	.section	.nv.constant4,"a",@progbits
	.align	8
	.align		8
.nv.constant4:
        /*0000*/ 	.dword	__assertfail
	.align		8
        /*0008*/ 	.dword	__unnamed_1
	.align		8
        /*0010*/ 	.dword	_ZN40_INTERNAL_61bf5c35_4_k_cu_cc7f23f1_211994cuda3std3__45__cpo5beginE
	.align		8
        /*0018*/ 	.dword	_ZN40_INTERNAL_61bf5c35_4_k_cu_cc7f23f1_211994cuda3std3__45__cpo3endE
	.align		8
        /*0020*/ 	.dword	_ZN40_INTERNAL_61bf5c35_4_k_cu_cc7f23f1_211994cuda3std3__45__cpo6cbeginE
	.align		8
        /*0028*/ 	.dword	_ZN40_INTERNAL_61bf5c35_4_k_cu_cc7f23f1_211994cuda3std3__45__cpo4cendE
	.align		8
        /*0030*/ 	.dword	_ZN40_INTERNAL_61bf5c35_4_k_cu_cc7f23f1_211994cuda3std3__442_GLOBAL__N__61bf5c35_4_k_cu_cc7f23f1_211996ignoreE
	.align		8
        /*0038*/ 	.dword	_ZN40_INTERNAL_61bf5c35_4_k_cu_cc7f23f1_211994cuda3std3__419piecewise_constructE
	.align		8
        /*0040*/ 	.dword	_ZN40_INTERNAL_61bf5c35_4_k_cu_cc7f23f1_211994cuda3std3__48in_placeE
	.align		8
        /*0048*/ 	.dword	_ZN40_INTERNAL_61bf5c35_4_k_cu_cc7f23f1_211994cuda3std6ranges3__45__cpo4swapE
	.align		8
        /*0050*/ 	.dword	_ZN40_INTERNAL_61bf5c35_4_k_cu_cc7f23f1_211994cuda3std6ranges3__45__cpo9iter_moveE
	.align		8
        /*0058*/ 	.dword	_ZN40_INTERNAL_61bf5c35_4_k_cu_cc7f23f1_211994cute7productE
	.align		8
        /*0060*/ 	.dword	_ZN40_INTERNAL_61bf5c35_4_k_cu_cc7f23f1_211994cute1_E
	.align		8
        /*0068*/ 	.dword	$str$22
	.align		8
        /*0070*/ 	.dword	$str$23


//--------------------- .text._ZN7cutlass13device_kernelINS_4gemm6kernel13GemmUniversalIN4cute5tupleIJiiiiEEENS1_10collective13CollectiveMmaINS1_34MainloopSm90TmaGmmaWarpSpecializedILi4ENS5_IJNS4_1CILi1EEESB_SB_EEENS1_32KernelTmaWarpSpecializedPingpongEEENS5_IJNSA_ILi64EEENSA_ILi128EEESF_EEEaNS5_IJlSB_lEEEaSI_NS4_8TiledMMAINS4_8MMA_AtomIJNS4_4SM904GMMA27MMA_64x128x32_S32S8S8_SS_TNEEEENS4_6LayoutISC_NS5_IJNSA_ILi0EEESQ_SQ_EEEEENS5_IJNS4_10UnderscoreEST_ST_EEEEENS4_13SM90_TMA_LOADENS4_14ComposedLayoutINS4_7SwizzleILi2ELi4ELi3EEENS4_18smem_ptr_flag_bitsILi8EEENSP_INS5_IJNSA_ILi8EEESF_EEENS5_IJSF_SB_EEEEEEEvNS4_8identityESW_S16_vS17_EENS_8epilogue10collective6detail29Sm90TmaWarpSpecializedAdapterINS1A_15DefaultEpilogueIaSI_SI_NS19_6thread17LinearCombinationIaLi1EiiLNS1E_9ScaleType4KindE0ELNS_15FloatRoundStyleE2EaEENS1_15EpilogueDefaultEEEEEvvEEEEvNT_6ParamsE --------------------------
	.section	.text._ZN7cutlass13device_kernelINS_4gemm6kernel13GemmUniversalIN4cute5tupleIJiiiiEEENS1_10collective13CollectiveMmaINS1_34MainloopSm90TmaGmmaWarpSpecializedILi4ENS5_IJNS4_1CILi1EEESB_SB_EEENS1_32KernelTmaWarpSpecializedPingpongEEENS5_IJNSA_ILi64EEENSA_ILi128EEESF_EEEaNS5_IJlSB_lEEEaSI_NS4_8TiledMMAINS4_8MMA_AtomIJNS4_4SM904GMMA27MMA_64x128x32_S32S8S8_SS_TNEEEENS4_6LayoutISC_NS5_IJNSA_ILi0EEESQ_SQ_EEEEENS5_IJNS4_10UnderscoreEST_ST_EEEEENS4_13SM90_TMA_LOADENS4_14ComposedLayoutINS4_7SwizzleILi2ELi4ELi3EEENS4_18smem_ptr_flag_bitsILi8EEENSP_INS5_IJNSA_ILi8EEESF_EEENS5_IJSF_SB_EEEEEEEvNS4_8identityESW_S16_vS17_EENS_8epilogue10collective6detail29Sm90TmaWarpSpecializedAdapterINS1A_15DefaultEpilogueIaSI_SI_NS19_6thread17LinearCombinationIaLi1EiiLNS1E_9ScaleType4KindE0ELNS_15FloatRoundStyleE2EaEENS1_15EpilogueDefaultEEEEEvvEEEEvNT_6ParamsE,"ax",@progbits
	.align	128
.text._ZN7cutlass13device_kernelINS_4gemm6kernel13GemmUniversalIN4cute5tupleIJiiiiEEENS1_10collective13CollectiveMmaINS1_34MainloopSm90TmaGmmaWarpSpecializedILi4ENS5_IJNS4_1CILi1EEESB_SB_EEENS1_32KernelTmaWarpSpecializedPingpongEEENS5_IJNSA_ILi64EEENSA_ILi128EEESF_EEEaNS5_IJlSB_lEEEaSI_NS4_8TiledMMAINS4_8MMA_AtomIJNS4_4SM904GMMA27MMA_64x128x32_S32S8S8_SS_TNEEEENS4_6LayoutISC_NS5_IJNSA_ILi0EEESQ_SQ_EEEEENS5_IJNS4_10UnderscoreEST_ST_EEEEENS4_13SM90_TMA_LOADENS4_14ComposedLayoutINS4_7SwizzleILi2ELi4ELi3EEENS4_18smem_ptr_flag_bitsILi8EEENSP_INS5_IJNSA_ILi8EEESF_EEENS5_IJSF_SB_EEEEEEEvNS4_8identityESW_S16_vS17_EENS_8epilogue10collective6detail29Sm90TmaWarpSpecializedAdapterINS1A_15DefaultEpilogueIaSI_SI_NS19_6thread17LinearCombinationIaLi1EiiLNS1E_9ScaleType4KindE0ELNS_15FloatRoundStyleE2EaEENS1_15EpilogueDefaultEEEEEvvEEEEvNT_6ParamsE:
        .type           _ZN7cutlass13device_kernelINS_4gemm6kernel13GemmUniversalIN4cute5tupleIJiiiiEEENS1_10collective13CollectiveMmaINS1_34MainloopSm90TmaGmmaWarpSpecializedILi4ENS5_IJNS4_1CILi1EEESB_SB_EEENS1_32KernelTmaWarpSpecializedPingpongEEENS5_IJNSA_ILi64EEENSA_ILi128EEESF_EEEaNS5_IJlSB_lEEEaSI_NS4_8TiledMMAINS4_8MMA_AtomIJNS4_4SM904GMMA27MMA_64x128x32_S32S8S8_SS_TNEEEENS4_6LayoutISC_NS5_IJNSA_ILi0EEESQ_SQ_EEEEENS5_IJNS4_10UnderscoreEST_ST_EEEEENS4_13SM90_TMA_LOADENS4_14ComposedLayoutINS4_7SwizzleILi2ELi4ELi3EEENS4_18smem_ptr_flag_bitsILi8EEENSP_INS5_IJNSA_ILi8EEESF_EEENS5_IJSF_SB_EEEEEEEvNS4_8identityESW_S16_vS17_EENS_8epilogue10collective6detail29Sm90TmaWarpSpecializedAdapterINS1A_15DefaultEpilogueIaSI_SI_NS19_6thread17LinearCombinationIaLi1EiiLNS1E_9ScaleType4KindE0ELNS_15FloatRoundStyleE2EaEENS1_15EpilogueDefaultEEEEEvvEEEEvNT_6ParamsE,@function
        .size           _ZN7cutlass13device_kernelINS_4gemm6kernel13GemmUniversalIN4cute5tupleIJiiiiEEENS1_10collective13CollectiveMmaINS1_34MainloopSm90TmaGmmaWarpSpecializedILi4ENS5_IJNS4_1CILi1EEESB_SB_EEENS1_32KernelTmaWarpSpecializedPingpongEEENS5_IJNSA_ILi64EEENSA_ILi128EEESF_EEEaNS5_IJlSB_lEEEaSI_NS4_8TiledMMAINS4_8MMA_AtomIJNS4_4SM904GMMA27MMA_64x128x32_S32S8S8_SS_TNEEEENS4_6LayoutISC_NS5_IJNSA_ILi0EEESQ_SQ_EEEEENS5_IJNS4_10UnderscoreEST_ST_EEEEENS4_13SM90_TMA_LOADENS4_14ComposedLayoutINS4_7SwizzleILi2ELi4ELi3EEENS4_18smem_ptr_flag_bitsILi8EEENSP_INS5_IJNSA_ILi8EEESF_EEENS5_IJSF_SB_EEEEEEEvNS4_8identityESW_S16_vS17_EENS_8epilogue10collective6detail29Sm90TmaWarpSpecializedAdapterINS1A_15DefaultEpilogueIaSI_SI_NS19_6thread17LinearCombinationIaLi1EiiLNS1E_9ScaleType4KindE0ELNS_15FloatRoundStyleE2EaEENS1_15EpilogueDefaultEEEEEvvEEEEvNT_6ParamsE,(.L_x_200 - _ZN7cutlass13device_kernelINS_4gemm6kernel13GemmUniversalIN4cute5tupleIJiiiiEEENS1_10collective13CollectiveMmaINS1_34MainloopSm90TmaGmmaWarpSpecializedILi4ENS5_IJNS4_1CILi1EEESB_SB_EEENS1_32KernelTmaWarpSpecializedPingpongEEENS5_IJNSA_ILi64EEENSA_ILi128EEESF_EEEaNS5_IJlSB_lEEEaSI_NS4_8TiledMMAINS4_8MMA_AtomIJNS4_4SM904GMMA27MMA_64x128x32_S32S8S8_SS_TNEEEENS4_6LayoutISC_NS5_IJNSA_ILi0EEESQ_SQ_EEEEENS5_IJNS4_10UnderscoreEST_ST_EEEEENS4_13SM90_TMA_LOADENS4_14ComposedLayoutINS4_7SwizzleILi2ELi4ELi3EEENS4_18smem_ptr_flag_bitsILi8EEENSP_INS5_IJNSA_ILi8EEESF_EEENS5_IJSF_SB_EEEEEEEvNS4_8identityESW_S16_vS17_EENS_8epilogue10collective6detail29Sm90TmaWarpSpecializedAdapterINS1A_15DefaultEpilogueIaSI_SI_NS19_6thread17LinearCombinationIaLi1EiiLNS1E_9ScaleType4KindE0ELNS_15FloatRoundStyleE2EaEENS1_15EpilogueDefaultEEEEEvvEEEEvNT_6ParamsE)
        .other          _ZN7cutlass13device_kernelINS_4gemm6kernel13GemmUniversalIN4cute5tupleIJiiiiEEENS1_10collective13CollectiveMmaINS1_34MainloopSm90TmaGmmaWarpSpecializedILi4ENS5_IJNS4_1CILi1EEESB_SB_EEENS1_32KernelTmaWarpSpecializedPingpongEEENS5_IJNSA_ILi64EEENSA_ILi128EEESF_EEEaNS5_IJlSB_lEEEaSI_NS4_8TiledMMAINS4_8MMA_AtomIJNS4_4SM904GMMA27MMA_64x128x32_S32S8S8_SS_TNEEEENS4_6LayoutISC_NS5_IJNSA_ILi0EEESQ_SQ_EEEEENS5_IJNS4_10UnderscoreEST_ST_EEEEENS4_13SM90_TMA_LOADENS4_14ComposedLayoutINS4_7SwizzleILi2ELi4ELi3EEENS4_18smem_ptr_flag_bitsILi8EEENSP_INS5_IJNSA_ILi8EEESF_EEENS5_IJSF_SB_EEEEEEEvNS4_8identityESW_S16_vS17_EENS_8epilogue10collective6detail29Sm90TmaWarpSpecializedAdapterINS1A_15DefaultEpilogueIaSI_SI_NS19_6thread17LinearCombinationIaLi1EiiLNS1E_9ScaleType4KindE0ELNS_15FloatRoundStyleE2EaEENS1_15EpilogueDefaultEEEEEvvEEEEvNT_6ParamsE,@"STO_CUDA_ENTRY STV_DEFAULT"
_ZN7cutlass13device_kernelINS_4gemm6kernel13GemmUniversalIN4cute5tupleIJiiiiEEENS1_10collective13CollectiveMmaINS1_34MainloopSm90TmaGmmaWarpSpecializedILi4ENS5_IJNS4_1CILi1EEESB_SB_EEENS1_32KernelTmaWarpSpecializedPingpongEEENS5_IJNSA_ILi64EEENSA_ILi128EEESF_EEEaNS5_IJlSB_lEEEaSI_NS4_8TiledMMAINS4_8MMA_AtomIJNS4_4SM904GMMA27MMA_64x128x32_S32S8S8_SS_TNEEEENS4_6LayoutISC_NS5_IJNSA_ILi0EEESQ_SQ_EEEEENS5_IJNS4_10UnderscoreEST_ST_EEEEENS4_13SM90_TMA_LOADENS4_14ComposedLayoutINS4_7SwizzleILi2ELi4ELi3EEENS4_18smem_ptr_flag_bitsILi8EEENSP_INS5_IJNSA_ILi8EEESF_EEENS5_IJSF_SB_EEEEEEEvNS4_8identityESW_S16_vS17_EENS_8epilogue10collective6detail29Sm90TmaWarpSpecializedAdapterINS1A_15DefaultEpilogueIaSI_SI_NS19_6thread17LinearCombinationIaLi1EiiLNS1E_9ScaleType4KindE0ELNS_15FloatRoundStyleE2EaEENS1_15EpilogueDefaultEEEEEvvEEEEvNT_6ParamsE:
[----:B------:R-:W0:Y:S01]  /*0000*/  LDC R1, c[0x0][0x28] ;  /* 0x00000a00ff017b82 */ /* 0x000e220000000800 */
[----:B------:R-:W1:Y:S01]  /*0010*/  S2R R4, SR_TID.X ;  /* 0x0000000000047919 */ /* 0x000e620000002100 */
[----:B------:R-:W-:Y:S01]  /*0020*/  ELECT P0, URZ, PT ;  /* 0x00000000003f782f */ /* 0x000fe20003800000 */
[----:B------:R-:W-:Y:S01]  /*0030*/  BSSY B0, `(.L_x_0) ;  /* 0x0000014000007945 */ /* 0x000fe20003800000 */
[----:B-1----:R-:W-:-:S05]  /*0040*/  SHF.R.U32.HI R0, RZ, 0x5, R4 ;  /* 0x00000005ff007819 */ /* 0x002fca0000011604 */
[----:B------:R-:W1:Y:S02]  /*0050*/  SHFL.IDX PT, R2, R0, RZ, 0x1f ;  /* 0x00001fff00027589 */ /* 0x000e6400000e0000 */
[----:B-1----:R-:W-:Y:S02]  /*0060*/  R2UR UR8, R2 ;  /* 0x00000000020872ca */ /* 0x002fe400000e0000 */
[----:B------:R-:W-:-:S05]  /*0070*/  SHF.R.U32.HI R2, RZ, 0x7, R4 ;  /* 0x00000007ff027819 */ /* 0x000fca0000011604 */
[----:B------:R1:W2:Y:S06]  /*0080*/  SHFL.IDX PT, R3, R2, RZ, 0x1f ;  /* 0x00001fff02037589 */ /* 0x0002ac00000e0000 */
[----:B------:R-:W-:Y:S02]  /*0090*/  USHF.R.S32.HI UR4, URZ, 0x1f, UR8 ;  /* 0x0000001f3f047899 */ /* 0x000fe40008011408 */
[----:B------:R-:W-:Y:S02]  /*00a0*/  ISETP.NE.OR P0, PT, RZ, UR8, !P0 ;  /* 0x00000008ff007c0c */ /* 0x000fe4000c705670 */
[----:B------:R-:W-:-:S04]  /*00b0*/  ULEA.HI UR4, UR4, UR8, URZ, 0x2 ;  /* 0x0000000804047291 */ /* 0x000fc8000f8f103f */
[----:B------:R-:W-:-:S04]  /*00c0*/  ULOP3.LUT UR4, UR4, 0xfffffffc, URZ, 0xc0, !UPT ;  /* 0xfffffffc04047892 */ /* 0x000fc8000f8ec03f */
[----:B------:R-:W-:-:S03]  /*00d0*/  UIADD3 UR8, UR8, -UR4, URZ ;  /* 0x8000000408087290 */ /* 0x000fc6000fffe03f */
[----:B01----:R-:W-:Y:S09]  /*00e0*/  @P0 BRA `(.L_x_1) ;  /* 0x0000000000200947 */ /* 0x003ff20003800000 */
[----:B------:R-:W-:Y:S02]  /*00f0*/  ULDC.64 UR4, c[0x0][0x198] ;  /* 0x0000660000047ab9 */ /* 0x000fe40000000a00 */
[----:B------:R-:W-:Y:S02]  /*0100*/  UIADD3 UR6, UP0, UR4, 0xf0, URZ ;  /* 0x000000f004067890 */ /* 0x000fe4000ff1e03f */
[----:B------:R-:W-:Y:S02]  /*0110*/  UIADD3 UR4, UP1, UR4, 0x1f0, URZ ;  /* 0x000001f004047890 */ /* 0x000fe4000ff3e03f */
[----:B------:R-:W-:Y:S02]  /*0120*/  UIADD3.X UR7, URZ, UR5, URZ, UP0, !UPT ;  /* 0x000000053f077290 */ /* 0x000fe400087fe43f */
[----:B------:R-:W-:-:S07]  /*0130*/  UIADD3.X UR5, URZ, UR5, URZ, UP1, !UPT ;  /* 0x000000053f057290 */ /* 0x000fce0008ffe43f */
[----:B------:R0:W-:Y:S02]  /*0140*/  UTMACCTL.PF [UR6] ;  /* 0x00000000060079b9 */ /* 0x0001e40008040000 */
[----:B------:R0:W-:Y:S02]  /*0150*/  UTMACCTL.PF [UR4] ;  /* 0x00000000040079b9 */ /* 0x0001e40008040000 */
[----:B0-----:R-:W-:Y:S01]  /*0160*/  NOP ;  /* 0x0000000000007918 */ /* 0x001fe20000000000 */
.L_x_1:
[----:B------:R-:W-:Y:S05]  /*0170*/  BSYNC B0 ;  /* 0x0000000000007941 */ /* 0x000fea0003800000 */
.L_x_0:
[----:B------:R-:W0:Y:S01]  /*0180*/  SHFL.IDX PT, R5, R0, RZ, 0x1f ;  /* 0x00001fff00057589 */ /* 0x000e2200000e0000 */
[----:B--2---:R-:W-:Y:S01]  /*0190*/  R2UR UR15, R3 ;  /* 0x00000000030f72ca */ /* 0x004fe200000e0000 */
[----:B------:R-:W-:-:S04]  /*01a0*/  UISETP.NE.AND UP0, UPT, UR8, 0x3, UPT ;  /* 0x000000030800788c */ /* 0x000fc8000bf05270 */
[----:B------:R-:W-:-:S08]  /*01b0*/  UISETP.EQ.OR UP0, UPT, UR8, URZ, !UP0 ;  /* 0x0000003f0800728c */ /* 0x000fd0000c702670 */
[----:B------:R-:W-:Y:S02]  /*01c0*/  UIADD3 UR18, UR15, -0x1, URZ ;  /* 0xffffffff0f127890 */ /* 0x000fe4000fffe03f */
[----:B------:R-:W-:Y:S02]  /*01d0*/  UISETP.EQ.AND UP0, UPT, UR15, URZ, UP0 ;  /* 0x0000003f0f00728c */ /* 0x000fe40008702270 */
[----:B------:R-:W-:Y:S02]  /*01e0*/  UISETP.GE.U32.AND UP1, UPT, UR18, 0x2, UPT ;  /* 0x000000021200788c */ /* 0x000fe4000bf26070 */
[----:B------:R-:W-:Y:S01]  /*01f0*/  USEL UR36, URZ, 0x1, !UP0 ;  /* 0x000000013f247887 */ /* 0x000fe2000c000000 */
[----:B0-----:R-:W-:-:S03]  /*0200*/  ISETP.NE.AND P0, PT, R5, RZ, PT ;  /* 0x000000ff0500720c */ /* 0x001fc60003f05270 */
[----:B------:R-:W-:-:S10]  /*0210*/  USEL UR36, UR36, 0x2, UP1 ;  /* 0x0000000224247887 */ /* 0x000fd40008800000 */
[----:B------:R-:W-:Y:S05]  /*0220*/  @P0 BRA `(.L_x_2) ;  /* 0x0000000000580947 */ /* 0x000fea0003800000 */
[----:B------:R-:W0:Y:S01]  /*0230*/  S2UR UR9, SR_CgaCtaId ;  /* 0x00000000000979c3 */ /* 0x000e220000008800 */
[----:B------:R-:W-:Y:S01]  /*0240*/  UMOV UR4, 0x400 ;  /* 0x0000040000047882 */ /* 0x000fe20000000000 */
[----:B------:R-:W-:Y:S01]  /*0250*/  UMOV UR5, 0x1 ;  /* 0x0000000100057882 */ /* 0x000fe20000000000 */
[----:B------:R-:W-:Y:S01]  /*0260*/  UMOV UR6, 0x80 ;  /* 0x0000008000067882 */ /* 0x000fe20000000000 */
[----:B------:R-:W-:Y:S01]  /*0270*/  ELECT P0, URZ, PT ;  /* 0x00000000003f782f */ /* 0x000fe20003800000 */
[----:B------:R-:W-:-:S04]  /*0280*/  UIADD3 UR6, -UR6, 0x100000, URZ ;  /* 0x0010000006067890 */ /* 0x000fc8000fffe13f */
[----:B------:R-:W-:Y:S02]  /*0290*/  USHF.L.U32 UR7, UR6, 0xb, URZ ;  /* 0x0000000b06077899 */ /* 0x000fe4000800063f */
[----:B------:R-:W-:Y:S02]  /*02a0*/  USHF.L.U32 UR6, UR6, 0x1, URZ ;  /* 0x0000000106067899 */ /* 0x000fe4000800063f */
[----:B0-----:R-:W-:Y:S02]  /*02b0*/  ULEA UR9, UR9, UR4, 0x18 ;  /* 0x0000000409097291 */ /* 0x001fe4000f8ec03f */
[----:B------:R-:W-:-:S04]  /*02c0*/  UIADD3 UR4, -UR5, 0x100000, URZ ;  /* 0x0010000005047890 */ /* 0x000fc8000fffe13f */
[----:B------:R-:W-:Y:S02]  /*02d0*/  USHF.L.U32 UR5, UR4, 0xb, URZ ;  /* 0x0000000b04057899 */ /* 0x000fe4000800063f */
[----:B------:R-:W-:Y:S01]  /*02e0*/  USHF.L.U32 UR4, UR4, 0x1, URZ ;  /* 0x0000000104047899 */ /* 0x000fe2000800063f */
[----:B------:R-:W0:Y:S11]  /*02f0*/  FENCE.VIEW.ASYNC.S ;  /* 0x00000000000073c6 */ /* 0x000e360000000000 */
[----:B0-----:R0:W1:Y:S01]  /*0300*/  SYNCS.EXCH.64 URZ, [UR9], UR4 ;  /* 0x00000004093f75b2 */ /* 0x0010620008000100 */
[----:B------:R0:W2:Y:S01]  /*0310*/  SYNCS.EXCH.64 URZ, [UR9+0x20], UR6 ;  /* 0x00002006093f75b2 */ /* 0x0000a20008000100 */
[----:B------:R0:W3:Y:S01]  /*0320*/  SYNCS.EXCH.64 URZ, [UR9+0x8], UR4 ;  /* 0x00000804093f75b2 */ /* 0x0000e20008000100 */
[----:B------:R0:W4:Y:S01]  /*0330*/  SYNCS.EXCH.64 URZ, [UR9+0x28], UR6 ;  /* 0x00002806093f75b2 */ /* 0x0001220008000100 */
[----:B------:R0:W0:Y:S01]  /*0340*/  SYNCS.EXCH.64 URZ, [UR9+0x10], UR4 ;  /* 0x00001004093f75b2 */ /* 0x0000220008000100 */
[----:B------:R0:W0:Y:S01]  /*0350*/  SYNCS.EXCH.64 URZ, [UR9+0x30], UR6 ;  /* 0x00003006093f75b2 */ /* 0x0000220008000100 */
[----:B------:R0:W0:Y:S01]  /*0360*/  SYNCS.EXCH.64 URZ, [UR9+0x18], UR4 ;  /* 0x00001804093f75b2 */ /* 0x0000220008000100 */
[----:B------:R0:W0:Y:S01]  /*0370*/  SYNCS.EXCH.64 URZ, [UR9+0x38], UR6 ;  /* 0x00003806093f75b2 */ /* 0x0000220008000100 */
[----:B------:R-:W-:Y:S01]  /*0380*/  NOP ;  /* 0x0000000000007918 */ /* 0x000fe20000000000 */
.L_x_2:
[----:B------:R-:W5:Y:S01]  /*0390*/  SHFL.IDX PT, R5, R0, RZ, 0x1f ;  /* 0x00001fff00057589 */ /* 0x000f6200000e0000 */
[----:B------:R-:W-:Y:S01]  /*03a0*/  ELECT P0, URZ, PT ;  /* 0x00000000003f782f */ /* 0x000fe20003800000 */
[----:B------:R-:W-:Y:S01]  /*03b0*/  NOP ;  /* 0x0000000000007918 */ /* 0x000fe20000000000 */
[----:B------:R-:W-:Y:S01]  /*03c0*/  ELECT P1, URZ, PT ;  /* 0x00000000003f782f */ /* 0x000fe20003820000 */
[----:B------:R-:W1:Y:S01]  /*03d0*/  SHFL.IDX PT, R3, R0, RZ, 0x1f ;  /* 0x00001fff00037589 */ /* 0x000e6200000e0000 */
[----:B0-----:R-:W-:Y:S01]  /*03e0*/  UMOV UR4, 0x20 ;  /* 0x0000002000047882 */ /* 0x001fe20000000000 */
[----:B------:R-:W-:Y:S01]  /*03f0*/  UMOV UR12, 0x80 ;  /* 0x00000080000c7882 */ /* 0x000fe20000000000 */
[----:B------:R-:W-:Y:S01]  /*0400*/  NOP ;  /* 0x0000000000007918 */ /* 0x000fe20000000000 */
[----:B------:R0:W0:Y:S01]  /*0410*/  SHFL.IDX PT, R0, R2, RZ, 0x1f ;  /* 0x00001fff02007589 */ /* 0x00002200000e0000 */
[----:B------:R-:W-:Y:S01]  /*0420*/  ULDC.64 UR52, c[0x0][0x208] ;  /* 0x0000820000347ab9 */ /* 0x000fe20000000a00 */
[----:B-----5:R-:W-:-:S02]  /*0430*/  ISETP.NE.OR P0, PT, R5, RZ, !P0 ;  /* 0x000000ff0500720c */ /* 0x020fc40004705670 */
[----:B-1----:R-:W-:Y:S02]  /*0440*/  ISETP.NE.OR P1, PT, R3, RZ, !P1 ;  /* 0x000000ff0300720c */ /* 0x002fe40004f25670 */
[----:B------:R-:W-:-:S04]  /*0450*/  SHF.R.S32.HI R3, RZ, 0x1f, R4 ;  /* 0x0000001fff037819 */ /* 0x000fc80000011404 */
[----:B------:R-:W-:-:S05]  /*0460*/  LEA.HI R3, R3, R4, RZ, 0x7 ;  /* 0x0000000403037211 */ /* 0x000fca00078f38ff */
[----:B------:R-:W-:Y:S01]  /*0470*/  VOTEU.ALL UP0, P0 ;  /* 0x00000000003f7886 */ /* 0x000fe20000000000 */
[----:B------:R-:W-:Y:S01]  /*0480*/  LOP3.LUT R3, R3, 0xffffff80, RZ, 0xc0, !PT ;  /* 0xffffff8003037812 */ /* 0x000fe200078ec0ff */
[----:B------:R-:W-:-:S03]  /*0490*/  VOTEU.ALL UP1, P1 ;  /* 0x00000000003f7886 */ /* 0x000fc60000820000 */
[----:B------:R-:W1:Y:S01]  /*04a0*/  @!UP0 S2UR UR7, SR_CgaCtaId ;  /* 0x00000000000789c3 */ /* 0x000e620000008800 */
[----:B------:R-:W-:Y:S01]  /*04b0*/  @!UP0 UMOV UR6, 0x400 ;  /* 0x0000040000068882 */ /* 0x000fe20000000000 */
[----:B------:R-:W-:-:S04]  /*04c0*/  @!UP0 UIADD3 UR4, -UR4, 0x100000, URZ ;  /* 0x0010000004048890 */ /* 0x000fc8000fffe13f */
[----:B------:R-:W-:Y:S02]  /*04d0*/  @!UP0 USHF.L.U32 UR5, UR4, 0xb, URZ ;  /* 0x0000000b04058899 */ /* 0x000fe4000800063f */
[----:B------:R-:W-:Y:S01]  /*04e0*/  @!UP0 USHF.L.U32 UR4, UR4, 0x1, URZ ;  /* 0x0000000104048899 */ /* 0x000fe2000800063f */
[----:B------:R-:W-:Y:S01]  /*04f0*/  IMAD.IADD R3, R4, 0x1, -R3 ;  /* 0x0000000104037824 */ /* 0x000fe200078e0a03 */
[----:B------:R-:W-:Y:S01]  /*0500*/  @!UP1 UMOV UR10, 0x400 ;  /* 0x00000400000a9882 */ /* 0x000fe20000000000 */
[----:B------:R-:W-:Y:S01]  /*0510*/  VOTEU.ALL UP2, P1 ;  /* 0x00000000003f7886 */ /* 0x000fe20000840000 */
[----:B------:R-:W-:Y:S01]  /*0520*/  VOTEU.ALL UP3, P1 ;  /* 0x00000000003f7886 */ /* 0x000fe20000860000 */
[----:B------:R-:W-:Y:S01]  /*0530*/  VOTEU.ALL UP4, P1 ;  /* 0x00000000003f7886 */ /* 0x000fe20000880000 */
[----:B------:R-:W5:Y:S01]  /*0540*/  @!UP1 S2UR UR11, SR_CgaCtaId ;  /* 0x00000000000b99c3 */ /* 0x000f620000008800 */
[----:B------:R-:W-:Y:S01]  /*0550*/  VOTEU.ALL UP5, P1 ;  /* 0x00000000003f7886 */ /* 0x000fe200008a0000 */
[----:B------:R-:W-:Y:S01]  /*0560*/  ISETP.NE.AND P1, PT, RZ, UR15, PT ;  /* 0x0000000fff007c0c */ /* 0x000fe2000bf25270 */
[----:B-1----:R-:W-:-:S02]  /*0570*/  @!UP0 ULEA UR9, UR7, UR6, 0x18 ;  /* 0x0000000607098291 */ /* 0x002fc4000f8ec03f */
[----:B------:R-:W-:-:S04]  /*0580*/  @!UP1 UIADD3 UR6, -UR12, 0x100000, URZ ;  /* 0x001000000c069890 */ /* 0x000fc8000fffe13f */
[----:B------:R-:W-:Y:S02]  /*0590*/  @!UP1 USHF.L.U32 UR7, UR6, 0xb, URZ ;  /* 0x0000000b06079899 */ /* 0x000fe4000800063f */
[----:B------:R-:W-:Y:S01]  /*05a0*/  @!UP1 USHF.L.U32 UR6, UR6, 0x1, URZ ;  /* 0x0000000106069899 */ /* 0x000fe2000800063f */
[----:B------:R-:W-:Y:S01]  /*05b0*/  VOTEU.ALL UP0, P0 ;  /* 0x00000000003f7886 */ /* 0x000fe20000000000 */
[----:B-----5:R-:W-:Y:S01]  /*05c0*/  @!UP1 ULEA UR10, UR11, UR10, 0x18 ;  /* 0x0000000a0b0a9291 */ /* 0x020fe2000f8ec03f */
[----:B------:R-:W-:Y:S01]  /*05d0*/  VOTEU.ALL UP1, P0 ;  /* 0x00000000003f7886 */ /* 0x000fe20000020000 */
[----:B------:R-:W1:Y:S02]  /*05e0*/  FENCE.VIEW.ASYNC.S ;  /* 0x00000000000073c6 */ /* 0x000e640000000000 */
[----:B-1----:R-:W2:Y:S02]  /*05f0*/  @!UP0 SYNCS.EXCH.64 URZ, [UR9+0x70], UR4 ;  /* 0x00007004093f85b2 */ /* 0x002ea40008000100 */
[----:B------:R1:W2:Y:S01]  /*0600*/  @!UP1 SYNCS.EXCH.64 URZ, [UR9+0x78], UR4 ;  /* 0x00007804093f95b2 */ /* 0x0002a20008000100 */
[----:B------:R-:W-:Y:S01]  /*0610*/  NOP ;  /* 0x0000000000007918 */ /* 0x000fe20000000000 */
[----:B-1----:R-:W-:-:S02]  /*0620*/  ULDC.64 UR4, c[0x0][0x598] ;  /* 0x0001660000047ab9 */ /* 0x002fc40000000a00 */
[----:B------:R-:W-:Y:S02]  /*0630*/  ISETP.NE.U32.AND P0, PT, RZ, UR4, PT ;  /* 0x00000004ff007c0c */ /* 0x000fe4000bf05070 */
[----:B------:R1:W2:Y:S02]  /*0640*/  @!UP2 SYNCS.EXCH.64 URZ, [UR10+0x50], UR6 ;  /* 0x000050060a3fa5b2 */ /* 0x0002a40008000100 */
[----:B------:R-:W-:Y:S01]  /*0650*/  ISETP.NE.AND.EX P0, PT, RZ, UR5, PT, P0 ;  /* 0x00000005ff007c0c */ /* 0x000fe2000bf05300 */
[----:B------:R1:W2:Y:S01]  /*0660*/  @!UP3 SYNCS.EXCH.64 URZ, [UR10+0x58], UR6 ;  /* 0x000058060a3fb5b2 */ /* 0x0002a20008000100 */
[----:B------:R1:W2:Y:S01]  /*0670*/  @!UP4 SYNCS.EXCH.64 URZ, [UR10+0x60], UR6 ;  /* 0x000060060a3fc5b2 */ /* 0x0002a20008000100 */
[----:B------:R1:W2:Y:S01]  /*0680*/  @!UP5 SYNCS.EXCH.64 URZ, [UR10+0x68], UR6 ;  /* 0x000068060a3fd5b2 */ /* 0x0002a20008000100 */
[----:B------:R-:W-:Y:S01]  /*0690*/  NOP ;  /* 0x0000000000007918 */ /* 0x000fe20000000000 */
[----:B--234-:R-:W-:Y:S08]  /*06a0*/  BAR.SYNC.DEFER_BLOCKING 0x0 ;  /* 0x0000000000007b1d */ /* 0x01cff00000010000 */
[----:B01----:R-:W-:Y:S05]  /*06b0*/  @!P0 BRA `(.L_x_3) ;  /* 0x00000000001c8947 */ /* 0x003fea0003800000 */
[----:B------:R-:W0:Y:S02]  /*06c0*/  LDC.64 R6, c[0x0][0x598] ;  /* 0x00016600ff067b82 */ /* 0x000e240000000a00 */
[----:B0-----:R-:W2:Y:S02]  /*06d0*/  LDG.E.64 R6, desc[UR52][R6.64] ;  /* 0x0000003406067981 */ /* 0x001ea4000c1e1b00 */
[----:B--2---:R-:W-:-:S04]  /*06e0*/  ISETP.NE.U32.AND P0, PT, R6, RZ, PT ;  /* 0x000000ff0600720c */ /* 0x004fc80003f05070 */
[----:B------:R-:W-:-:S13]  /*06f0*/  ISETP.NE.AND.EX P0, PT, R7, RZ, PT, P0 ;  /* 0x000000ff0700720c */ /* 0x000fda0003f05300 */
[----:B------:R-:W-:Y:S05]  /*0700*/  @!P0 BRA `(.L_x_3) ;  /* 0x0000000000088947 */ /* 0x000fea0003800000 */
[----:B------:R1:W5:Y:S01]  /*0710*/  LD.E R22, desc[UR52][R6.64] ;  /* 0x0000003406167980 */ /* 0x000362000c101900 */
[----:B------:R-:W-:Y:S05]  /*0720*/  BRA `(.L_x_4) ;  /* 0x0000000000247947 */ /* 0x000fea0003800000 */
.L_x_3:
[----:B------:R-:W-:Y:S02]  /*0730*/  ULDC.64 UR4, c[0x0][0x588] ;  /* 0x0001620000047ab9 */ /* 0x000fe40000000a00 */
[----:B------:R-:W-:-:S04]  /*0740*/  ISETP.NE.U32.AND P0, PT, RZ, UR4, PT ;  /* 0x00000004ff007c0c */ /* 0x000fc8000bf05070 */
[----:B------:R-:W-:-:S13]  /*0750*/  ISETP.NE.AND.EX P0, PT, RZ, UR5, PT, P0 ;  /* 0x00000005ff007c0c */ /* 0x000fda000bf05300 */
[----:B------:R-:W-:Y:S05]  /*0760*/  @!P0 BRA `(.L_x_5) ;  /* 0x00000000000c8947 */ /* 0x000fea0003800000 */
[----:B------:R-:W0:Y:S02]  /*0770*/  LDC.64 R22, c[0x0][0x588] ;  /* 0x00016200ff167b82 */ /* 0x000e240000000a00 */
[----:B0-----:R0:W5:Y:S01]  /*0780*/  LDG.E R22, desc[UR52][R22.64] ;  /* 0x0000003416167981 */ /* 0x001162000c1e1900 */
[----:B------:R-:W-:Y:S05]  /*0790*/  BRA `(.L_x_4) ;  /* 0x0000000000087947 */ /* 0x000fea0003800000 */
.L_x_5:
[----:B------:R-:W-:Y:S02]  /*07a0*/  ULDC UR4, c[0x0][0x580] ;  /* 0x0001600000047ab9 */ /* 0x000fe40000000800 */
[----:B------:R-:W-:-:S07]  /*07b0*/  IMAD.U32 R22, RZ, RZ, UR4 ;  /* 0x00000004ff167e24 */ /* 0x000fce000f8e00ff */
.L_x_4:
[----:B------:R-:W-:Y:S02]  /*07c0*/  ULDC.64 UR4, c[0x0][0x5a0] ;  /* 0x0001680000047ab9 */ /* 0x000fe40000000a00 */
[----:B------:R-:W-:-:S04]  /*07d0*/  ISETP.NE.U32.AND P0, PT, RZ, UR4, PT ;  /* 0x00000004ff007c0c */ /* 0x000fc8000bf05070 */
[----:B------:R-:W-:-:S13]  /*07e0*/  ISETP.NE.AND.EX P0, PT, RZ, UR5, PT, P0 ;  /* 0x00000005ff007c0c */ /* 0x000fda000bf05300 */
[----:B------:R-:W-:Y:S05]  /*07f0*/  @!P0 BRA `(.L_x_6) ;  /* 0x00000000001c8947 */ /* 0x000fea0003800000 */
[----:B-1----:R-:W1:Y:S02]  /*0800*/  LDC.64 R6, c[0x0][0x5a0] ;  /* 0x00016800ff067b82 */ /* 0x002e640000000a00 */
[----:B-1----:R-:W2:Y:S02]  /*0810*/  LDG.E.64 R6, desc[UR52][R6.64] ;  /* 0x0000003406067981 */ /* 0x002ea4000c1e1b00 */
[----:B--2---:R-:W-:-:S04]  /*0820*/  ISETP.NE.U32.AND P0, PT, R6, RZ, PT ;  /* 0x000000ff0600720c */ /* 0x004fc80003f05070 */
[----:B------:R-:W-:-:S13]  /*0830*/  ISETP.NE.AND.EX P0, PT, R7, RZ, PT, P0 ;  /* 0x000000ff0700720c */ /* 0x000fda0003f05300 */
[----:B------:R-:W-:Y:S05]  /*0840*/  @!P0 BRA `(.L_x_6) ;  /* 0x0000000000088947 */ /* 0x000fea0003800000 */
[----:B0-----:R2:W5:Y:S01]  /*0850*/  LD.E R23, desc[UR52][R6.64] ;  /* 0x0000003406177980 */ /* 0x001562000c101900 */
[----:B------:R-:W-:Y:S05]  /*0860*/  BRA `(.L_x_7) ;  /* 0x0000000000247947 */ /* 0x000fea0003800000 */
.L_x_6:
[----:B------:R-:W-:Y:S02]  /*0870*/  ULDC.64 UR4, c[0x0][0x590] ;  /* 0x0001640000047ab9 */ /* 0x000fe40000000a00 */
[----:B------:R-:W-:-:S04]  /*0880*/  ISETP.NE.U32.AND P0, PT, RZ, UR4, PT ;  /* 0x00000004ff007c0c */ /* 0x000fc8000bf05070 */
[----:B------:R-:W-:-:S13]  /*0890*/  ISETP.NE.AND.EX P0, PT, RZ, UR5, PT, P0 ;  /* 0x00000005ff007c0c */ /* 0x000fda000bf05300 */
[----:B------:R-:W-:Y:S05]  /*08a0*/  @!P0 BRA `(.L_x_8) ;  /* 0x00000000000c8947 */ /* 0x000fea0003800000 */
[----:B-1----:R-:W0:Y:S02]  /*08b0*/  LDC.64 R6, c[0x0][0x590] ;  /* 0x00016400ff067b82 */ /* 0x002e240000000a00 */
[----:B0-----:R0:W5:Y:S01]  /*08c0*/  LDG.E R23, desc[UR52][R6.64] ;  /* 0x0000003406177981 */ /* 0x001162000c1e1900 */
[----:B------:R-:W-:Y:S05]  /*08d0*/  BRA `(.L_x_7) ;  /* 0x0000000000087947 */ /* 0x000fea0003800000 */
.L_x_8:
[----:B------:R-:W-:Y:S02]  /*08e0*/  ULDC UR4, c[0x0][0x584] ;  /* 0x0001610000047ab9 */ /* 0x000fe40000000800 */
[----:B0-----:R-:W-:-:S07]  /*08f0*/  IMAD.U32 R23, RZ, RZ, UR4 ;  /* 0x00000004ff177e24 */ /* 0x001fce000f8e00ff */
.L_x_7:
[----:B------:R-:W3:Y:S01]  /*0900*/  S2UR UR10, SR_CTAID.Y ;  /* 0x00000000000a79c3 */ /* 0x000ee20000002600 */
[----:B------:R-:W-:Y:S01]  /*0910*/  ULDC UR5, c[0x0][0x65c] ;  /* 0x0001970000057ab9 */ /* 0x000fe20000000800 */
[----:B------:R-:W-:Y:S01]  /*0920*/  UISETP.NE.AND UP0, UPT, UR15, 0x2, UPT ;  /* 0x000000020f00788c */ /* 0x000fe2000bf05270 */
[----:B------:R-:W-:Y:S01]  /*0930*/  PRMT R5, RZ, 0x7610, R5 ;  /* 0x00007610ff057816 */ /* 0x000fe20000000005 */
[----:B------:R-:W-:Y:S01]  /*0940*/  UISETP.NE.AND UP2, UPT, UR5, 0x1, UPT ;  /* 0x000000010500788c */ /* 0x000fe2000bf45270 */
[----:B------:R-:W-:Y:S02]  /*0950*/  IMAD.MOV.U32 R19, RZ, RZ, -0x1 ;  /* 0xffffffffff137424 */ /* 0x000fe400078e00ff */
[----:B------:R-:W-:Y:S01]  /*0960*/  IMAD.MOV.U32 R18, RZ, RZ, -0x1 ;  /* 0xffffffffff127424 */ /* 0x000fe200078e00ff */
[----:B------:R-:W4:Y:S01]  /*0970*/  S2UR UR4, SR_CTAID.X ;  /* 0x00000000000479c3 */ /* 0x000f220000002500 */
[----:B------:R-:W-:-:S06]  /*0980*/  UP2UR UR38, UPR, URZ, 0x4 ;  /* 0x000000043f267883 */ /* 0x000fcc0008000000 */
[----:B------:R-:W-:Y:S01]  /*0990*/  @UP2 ULDC UR12, c[0x0][0x10] ;  /* 0x00000400000c2ab9 */ /* 0x000fe20000000800 */
[----:B------:R-:W-:Y:S01]  /*09a0*/  @UP2 UMOV UR7, URZ ;  /* 0x0000003f00072c82 */ /* 0x000fe20008000000 */
[----:B------:R-:W-:Y:S01]  /*09b0*/  @UP2 UMOV UR5, URZ ;  /* 0x0000003f00052c82 */ /* 0x000fe20008000000 */
[----:B012---:R-:W0:Y:S01]  /*09c0*/  LDC.64 R6, c[0x0][0x650] ;  /* 0x00019400ff067b82 */ /* 0x007e220000000a00 */
[----:B---3--:R-:W-:Y:S02]  /*09d0*/  @UP2 UMOV UR9, UR10 ;  /* 0x0000000a00092c82 */ /* 0x008fe40008000000 */
[----:B------:R-:W-:Y:S01]  /*09e0*/  @UP2 UMOV UR6, UR9 ;  /* 0x0000000900062c82 */ /* 0x000fe20008000000 */
[----:B------:R-:W-:Y:S01]  /*09f0*/  @!UP2 UMOV UR9, UR10 ;  /* 0x0000000a0009ac82 */ /* 0x000fe20008000000 */
[----:B----4-:R-:W-:-:S03]  /*0a00*/  @UP2 UIMAD.WIDE.U32 UR12, UR4, UR12, UR6 ;  /* 0x0000000c040c22a5 */ /* 0x010fc6000f8e0006 */
[----:B------:R-:W-:Y:S01]  /*0a10*/  @!UP2 ULDC UR6, c[0x0][0xc] ;  /* 0x000003000006aab9 */ /* 0x000fe20000000800 */
[----:B------:R-:W-:Y:S01]  /*0a20*/  @UP2 UIADD3 UR14, UR13, UR5, URZ ;  /* 0x000000050d0e2290 */ /* 0x000fe2000fffe03f */
[----:B------:R-:W-:Y:S02]  /*0a30*/  ULDC UR10, c[0x0][0xc] ;  /* 0x00000300000a7ab9 */ /* 0x000fe40000000800 */
[----:B------:R-:W-:Y:S01]  /*0a40*/  UMOV UR5, URZ ;  /* 0x0000003f00057c82 */ /* 0x000fe20008000000 */
[----:B------:R-:W-:Y:S01]  /*0a50*/  ULDC UR11, c[0x0][0x10] ;  /* 0x00000400000b7ab9 */ /* 0x000fe20000000800 */
[----:B------:R-:W-:Y:S02]  /*0a60*/  @!UP2 UIMAD.WIDE.U32 UR6, UR6, UR9, UR4 ;  /* 0x000000090606a2a5 */ /* 0x000fe4000f8e0004 */
[----:B------:R-:W-:Y:S01]  /*0a70*/  UIMAD.WIDE.U32 UR10, UR10, UR11, URZ ;  /* 0x0000000b0a0a72a5 */ /* 0x000fe2000f8e003f */
[----:B------:R-:W-:-:S03]  /*0a80*/  ULDC UR13, c[0x0][0x14] ;  /* 0x00000500000d7ab9 */ /* 0x000fc60000000800 */
[----:B------:R-:W-:Y:S02]  /*0a90*/  UIMAD.WIDE.U32 UR50, UR10, UR13, URZ ;  /* 0x0000000d0a3272a5 */ /* 0x000fe4000f8e003f */
[----:B------:R-:W-:Y:S01]  /*0aa0*/  UIMAD UR37, UR11, UR13, URZ ;  /* 0x0000000d0b2572a4 */ /* 0x000fe2000f8e023f */
[----:B------:R-:W-:Y:S01]  /*0ab0*/  @!UP2 UMOV UR12, UR6 ;  /* 0x00000006000cac82 */ /* 0x000fe20008000000 */
[----:B------:R-:W-:Y:S02]  /*0ac0*/  @!UP2 UMOV UR14, UR7 ;  /* 0x00000007000eac82 */ /* 0x000fe40008000000 */
[----:B------:R-:W-:Y:S02]  /*0ad0*/  UIADD3 UR37, UR51, UR37, URZ ;  /* 0x0000002533257290 */ /* 0x000fe4000fffe03f */
[----:B------:R-:W-:-:S04]  /*0ae0*/  UIADD3 UR6, UP1, UR12, UR50, URZ ;  /* 0x000000320c067290 */ /* 0x000fc8000ff3e03f */
[----:B------:R-:W-:Y:S02]  /*0af0*/  UIADD3.X UR7, UR14, UR37, URZ, UP1, !UPT ;  /* 0x000000250e077290 */ /* 0x000fe40008ffe43f */
[----:B------:R-:W-:Y:S02]  /*0b00*/  USEL UR6, UR6, UR12, !UP0 ;  /* 0x0000000c06067287 */ /* 0x000fe4000c000000 */
[----:B------:R-:W-:-:S04]  /*0b10*/  USEL UR7, UR7, UR14, !UP0 ;  /* 0x0000000e07077287 */ /* 0x000fc8000c000000 */
[----:B0-----:R-:W-:Y:S01]  /*0b20*/  ISETP.LE.U32.AND P0, PT, R6, UR6, PT ;  /* 0x0000000606007c0c */ /* 0x001fe2000bf03070 */
[----:B------:R-:W-:Y:S02]  /*0b30*/  IMAD.U32 R16, RZ, RZ, UR6 ;  /* 0x00000006ff107e24 */ /* 0x000fe4000f8e00ff */
[----:B------:R-:W-:Y:S02]  /*0b40*/  IMAD.U32 R2, RZ, RZ, UR7 ;  /* 0x00000007ff027e24 */ /* 0x000fe4000f8e00ff */
[----:B------:R-:W-:-:S03]  /*0b50*/  IMAD.U32 R17, RZ, RZ, UR7 ;  /* 0x00000007ff117e24 */ /* 0x000fc6000f8e00ff */
[----:B------:R-:W-:Y:S01]  /*0b60*/  ISETP.GE.U32.AND.EX P0, PT, R2, R7, PT, P0 ;  /* 0x000000070200720c */ /* 0x000fe20003f06100 */
[----:B------:R-:W-:-:S12]  /*0b70*/  IMAD.MOV.U32 R2, RZ, RZ, -0x1 ;  /* 0xffffffffff027424 */ /* 0x000fd800078e00ff */
[----:B------:R-:W-:Y:S05]  /*0b80*/  @P0 BRA `(.L_x_9) ;  /* 0x00000004008c0947 */ /* 0x000fea0003800000 */
[----:B------:R-:W-:Y:S01]  /*0b90*/  I2FP.F32.U32 R2, UR4 ;  /* 0x0000000400027c45 */ /* 0x000fe20008201000 */
[----:B------:R-:W-:Y:S01]  /*0ba0*/  ULDC.64 UR16, c[0x0][0x628] ;  /* 0x00018a0000107ab9 */ /* 0x000fe20000000a00 */
[----:B------:R-:W-:Y:S01]  /*0bb0*/  ULDC UR6, c[0x0][0x150] ;  /* 0x0000540000067ab9 */ /* 0x000fe20000000800 */
[----:B------:R-:W-:Y:S01]  /*0bc0*/  ISETP.NE.U32.AND P0, PT, RZ, UR16, PT ;  /* 0x00000010ff007c0c */ /* 0x000fe2000bf05070 */
[----:B------:R-:W-:Y:S01]  /*0bd0*/  ULDC UR15, c[0x0][0x630] ;  /* 0x00018c00000f7ab9 */ /* 0x000fe20000000800 */
[----:B------:R-:W-:Y:S01]  /*0be0*/  FMUL R2, R2, UR6 ;  /* 0x0000000602027c20 */ /* 0x000fe20008400000 */
[----:B------:R-:W-:Y:S01]  /*0bf0*/  R2UR UR19, R16 ;  /* 0x00000000101372ca */ /* 0x000fe200000e0000 */
[----:B------:R-:W-:Y:S01]  /*0c00*/  ULDC UR21, c[0x0][0x154] ;  /* 0x0000550000157ab9 */ /* 0x000fe20000000800 */
[----:B------:R-:W-:Y:S01]  /*0c10*/  ISETP.NE.AND.EX P0, PT, RZ, UR17, PT, P0 ;  /* 0x00000011ff007c0c */ /* 0x000fe2000bf05300 */
[----:B------:R0:W1:Y:S01]  /*0c20*/  F2I.U32.TRUNC.NTZ R5, R2 ;  /* 0x0000000200057305 */ /* 0x000062000020f000 */
[----:B------:R-:W-:-:S02]  /*0c30*/  R2UR UR20, R17 ;  /* 0x00000000111472ca */ /* 0x000fc400000e0000 */
[----:B------:R-:W-:Y:S02]  /*0c40*/  R2UR UR6, R16 ;  /* 0x00000000100672ca */ /* 0x000fe400000e0000 */
[----:B------:R-:W-:-:S07]  /*0c50*/  R2UR UR7, R17 ;  /* 0x00000000110772ca */ /* 0x000fce00000e0000 */
[----:B0-----:R-:W-:Y:S08]  /*0c60*/  @!P0 BRA `(.L_x_10) ;  /* 0x0000000000308947 */ /* 0x001ff00003800000 */
[----:B------:R-:W-:Y:S01]  /*0c70*/  R2UR UR6, R16 ;  /* 0x00000000100672ca */ /* 0x000fe200000e0000 */
[----:B------:R-:W-:Y:S01]  /*0c80*/  ULDC UR12, c[0x0][0x634] ;  /* 0x00018d00000c7ab9 */ /* 0x000fe20000000800 */
[----:B------:R-:W-:-:S11]  /*0c90*/  R2UR UR14, R17 ;  /* 0x00000000110e72ca */ /* 0x000fd600000e0000 */
[----:B------:R-:W-:-:S04]  /*0ca0*/  UIADD3 UR12, UP1, UR6, UR12, URZ ;  /* 0x0000000c060c7290 */ /* 0x000fc8000ff3e03f */
[----:B------:R-:W-:-:S04]  /*0cb0*/  UIADD3.X UR14, URZ, UR14, URZ, UP1, !UPT ;  /* 0x0000000e3f0e7290 */ /* 0x000fc80008ffe43f */
[----:B------:R-:W-:-:S04]  /*0cc0*/  UIMAD.WIDE.U32 UR6, UR14, UR16, URZ ;  /* 0x000000100e0672a5 */ /* 0x000fc8000f8e003f */
[----:B------:R-:W-:Y:S02]  /*0cd0*/  UIMAD.WIDE.U32 UR10, UP1, UR12, UR17, UR6 ;  /* 0x000000110c0a72a5 */ /* 0x000fe4000f820006 */
[----:B------:R-:W-:Y:S02]  /*0ce0*/  UIMAD.WIDE.U32 UR6, UR12, UR16, URZ ;  /* 0x000000100c0672a5 */ /* 0x000fe4000f8e003f */
[----:B------:R-:W-:Y:S02]  /*0cf0*/  UIADD3.X UR13, URZ, URZ, URZ, UP1, !UPT ;  /* 0x0000003f3f0d7290 */ /* 0x000fe40008ffe43f */
[----:B------:R-:W-:Y:S01]  /*0d00*/  UIADD3 URZ, UP1, UR7, UR10, URZ ;  /* 0x0000000a073f7290 */ /* 0x000fe2000ff3e03f */
[----:B------:R-:W-:-:S03]  /*0d10*/  UMOV UR12, UR11 ;  /* 0x0000000b000c7c82 */ /* 0x000fc60008000000 */
[----:B------:R-:W-:-:S12]  /*0d20*/  UIMAD.WIDE.U32.X UR6, UR14, UR17, UR12, UP1 ;  /* 0x000000110e0672a5 */ /* 0x000fd800088e040c */
.L_x_10:
[----:B------:R-:W-:Y:S01]  /*0d30*/  USHF.R.U64 UR5, UR6, UR15, UR7 ;  /* 0x0000000f06057299 */ /* 0x000fe20008001207 */
[----:B------:R-:W-:Y:S01]  /*0d40*/  I2FP.F32.U32 R2, UR9 ;  /* 0x0000000900027c45 */ /* 0x000fe20008201000 */
[----:B------:R-:W-:Y:S01]  /*0d50*/  USHF.R.U32.HI UR6, URZ, UR15, UR7 ;  /* 0x0000000f3f067299 */ /* 0x000fe20008011607 */
[----:B-1----:R-:W-:Y:S01]  /*0d60*/  R2UR UR14, R5 ;  /* 0x00000000050e72ca */ /* 0x002fe200000e0000 */
[----:B------:R-:W-:Y:S02]  /*0d70*/  UIADD3 UR17, UP1, URZ, -UR5, URZ ;  /* 0x800000053f117290 */ /* 0x000fe4000ff3e03f */
[----:B------:R-:W-:Y:S01]  /*0d80*/  FMUL R2, R2, UR21 ;  /* 0x0000001502027c20 */ /* 0x000fe20008400000 */
[----:B------:R-:W-:Y:S01]  /*0d90*/  ULDC.64 UR10, c[0x0][0x620] ;  /* 0x00018800000a7ab9 */ /* 0x000fe20000000a00 */
[----:B------:R-:W-:Y:S01]  /*0da0*/  UIADD3.X UR6, URZ, ~UR6, URZ, UP1, !UPT ;  /* 0x800000063f067290 */ /* 0x000fe20008ffe43f */
[----:B------:R-:W-:Y:S01]  /*0db0*/  UMOV UR12, UR19 ;  /* 0x00000013000c7c82 */ /* 0x000fe20008000000 */
[----:B------:R-:W-:-:S02]  /*0dc0*/  UMOV UR13, UR20 ;  /* 0x00000014000d7c82 */ /* 0x000fc40008000000 */
[----:B------:R-:W-:Y:S01]  /*0dd0*/  UIMAD UR6, UR6, UR10, URZ ;  /* 0x0000000a060672a4 */ /* 0x000fe2000f8e023f */
[----:B------:R-:W0:Y:S01]  /*0de0*/  F2I.U32.TRUNC.NTZ R2, R2 ;  /* 0x0000000200027305 */ /* 0x000e22000020f000 */
[----:B------:R-:W-:Y:S02]  /*0df0*/  UIMAD.WIDE.U32 UR12, UR17, UR10, UR12 ;  /* 0x0000000a110c72a5 */ /* 0x000fe4000f8e000c */
[----:B------:R-:W-:Y:S01]  /*0e00*/  UIMAD UR17, UR17, UR11, UR6 ;  /* 0x0000000b111172a4 */ /* 0x000fe2000f8e0206 */
[----:B------:R-:W-:Y:S01]  /*0e10*/  ULDC UR24, c[0x0][0x658] ;  /* 0x0001960000187ab9 */ /* 0x000fe20000000800 */
[----:B------:R-:W-:Y:S02]  /*0e20*/  UMOV UR22, 0xffffffff ;  /* 0xffffffff00167882 */ /* 0x000fe40000000000 */
[----:B------:R-:W-:Y:S01]  /*0e30*/  UIADD3 UR17, UR13, UR17, URZ ;  /* 0x000000110d117290 */ /* 0x000fe2000fffe03f */
[----:B------:R-:W-:Y:S01]  /*0e40*/  ULDC UR19, c[0x0][0x618] ;  /* 0x0001860000137ab9 */ /* 0x000fe20000000800 */
[----:B------:R-:W-:Y:S01]  /*0e50*/  ULDC.64 UR6, c[0x0][0x640] ;  /* 0x0001900000067ab9 */ /* 0x000fe20000000a00 */
[----:B------:R-:W-:Y:S01]  /*0e60*/  USHF.L.U32 UR13, UR22, UR24, URZ ;  /* 0x00000018160d7299 */ /* 0x000fe2000800063f */
[----:B------:R-:W-:Y:S01]  /*0e70*/  ISETP.NE.U32.AND P0, PT, RZ, UR6, PT ;  /* 0x00000006ff007c0c */ /* 0x000fe2000bf05070 */
[----:B------:R-:W-:-:S02]  /*0e80*/  USHF.R.U64 UR22, UR12, UR19, UR17 ;  /* 0x000000130c167299 */ /* 0x000fc40008001211 */
[----:B------:R-:W-:Y:S01]  /*0e90*/  USHF.R.U32.HI UR12, URZ, UR19, UR17 ;  /* 0x000000133f0c7299 */ /* 0x000fe20008011611 */
[----:B0-----:R-:W-:Y:S01]  /*0ea0*/  R2UR UR16, R2 ;  /* 0x00000000021072ca */ /* 0x001fe200000e0000 */
[----:B------:R-:W-:Y:S01]  /*0eb0*/  ULDC UR21, c[0x0][0x608] ;  /* 0x0001820000157ab9 */ /* 0x000fe20000000800 */
[----:B------:R-:W-:Y:S01]  /*0ec0*/  ISETP.NE.AND.EX P0, PT, RZ, UR7, PT, P0 ;  /* 0x00000007ff007c0c */ /* 0x000fe2000bf05300 */
[----:B------:R-:W-:Y:S02]  /*0ed0*/  USHF.R.U64 UR26, UR22, UR21, UR12 ;  /* 0x00000015161a7299 */ /* 0x000fe4000800120c */
[----:B------:R-:W-:Y:S01]  /*0ee0*/  USHF.R.U32.HI UR12, URZ, UR21, UR12 ;  /* 0x000000153f0c7299 */ /* 0x000fe2000801160c */
[----:B------:R-:W-:Y:S01]  /*0ef0*/  UMOV UR20, 0x1 ;  /* 0x0000000100147882 */ /* 0x000fe20000000000 */
[----:B------:R-:W-:Y:S02]  /*0f00*/  UIADD3 UR14, -UR14, URZ, URZ ;  /* 0x0000003f0e0e7290 */ /* 0x000fe4000fffe13f */
[----:B------:R-:W-:-:S02]  /*0f10*/  USHF.R.U64 UR27, UR26, UR24, UR12 ;  /* 0x000000181a1b7299 */ /* 0x000fc4000800120c */
[----:B------:R-:W-:Y:S01]  /*0f20*/  USHF.L.U32 UR19, UR20, UR24, URZ ;  /* 0x0000001814137299 */ /* 0x000fe2000800063f */
[----:B------:R-:W-:Y:S01]  /*0f30*/  ULDC UR15, c[0x0][0x144] ;  /* 0x00005100000f7ab9 */ /* 0x000fe20000000800 */
[----:B------:R-:W-:Y:S01]  /*0f40*/  ULDC UR10, c[0x0][0x600] ;  /* 0x00018000000a7ab9 */ /* 0x000fe20000000800 */
[----:B------:R-:W-:Y:S02]  /*0f50*/  ULOP3.LUT UR20, URZ, UR13, URZ, 0x33, !UPT ;  /* 0x0000000d3f147292 */ /* 0x000fe4000f8e333f */
[----:B------:R-:W-:Y:S02]  /*0f60*/  USHF.R.U32.HI UR13, URZ, UR24, UR12 ;  /* 0x000000183f0d7299 */ /* 0x000fe4000801160c */
[----:B------:R-:W-:Y:S02]  /*0f70*/  UIADD3 UR11, UR10, -0x1, URZ ;  /* 0xffffffff0a0b7890 */ /* 0x000fe4000fffe03f */
[----:B------:R-:W-:Y:S02]  /*0f80*/  UIADD3 UR23, -UR16, URZ, URZ ;  /* 0x0000003f10177290 */ /* 0x000fe4000fffe13f */
[----:B------:R-:W-:Y:S01]  /*0f90*/  UIMAD UR4, UR15, UR14, UR4 ;  /* 0x0000000e0f0472a4 */ /* 0x000fe2000f8e0204 */
[----:B------:R-:W-:Y:S01]  /*0fa0*/  ULDC UR28, c[0x0][0x148] ;  /* 0x00005200001c7ab9 */ /* 0x000fe20000000800 */
[----:B------:R-:W-:Y:S01]  /*0fb0*/  ULDC UR24, c[0x0][0x648] ;  /* 0x0001920000187ab9 */ /* 0x000fe20000000800 */
[----:B------:R-:W-:Y:S01]  /*0fc0*/  ULDC UR25, c[0x0][0x638] ;  /* 0x00018e0000197ab9 */ /* 0x000fe20000000800 */
[----:B------:R-:W-:Y:S01]  /*0fd0*/  UMOV UR12, UR27 ;  /* 0x0000001b000c7c82 */ /* 0x000fe20008000000 */
[----:B------:R-:W-:Y:S07]  /*0fe0*/  @!P0 BRA `(.L_x_11) ;  /* 0x0000000000308947 */ /* 0x000fee0003800000 */
[----:B------:R-:W-:Y:S02]  /*0ff0*/  ULDC UR16, c[0x0][0x64c] ;  /* 0x0001930000107ab9 */ /* 0x000fe40000000800 */
        /* <DEDUP_REMOVED lines=8> */
[----:B------:R-:W-:-:S07]  /*1080*/  UIMAD.WIDE.U32.X UR6, UR21, UR7, UR16, UP1 ;  /* 0x00000007150672a5 */ /* 0x000fce00088e0410 */
[----:B------:R-:W-:Y:S01]  /*1090*/  UMOV UR12, UR6 ;  /* 0x00000006000c7c82 */ /* 0x000fe20008000000 */
[----:B------:R-:W-:-:S05]  /*10a0*/  UMOV UR13, UR7 ;  /* 0x00000007000d7c82 */ /* 0x000fca0008000000 */
.L_x_11:
[----:B------:R-:W-:Y:S01]  /*10b0*/  UISETP.NE.AND UP1, UPT, UR38, URZ, UPT ;  /* 0x0000003f2600728c */ /* 0x000fe2000bf25270 */
[----:B------:R-:W-:Y:S01]  /*10c0*/  IMAD.MOV.U32 R5, RZ, RZ, 0x1 ;  /* 0x00000001ff057424 */ /* 0x000fe200078e00ff */
[----:B------:R-:W-:Y:S01]  /*10d0*/  USHF.R.U64 UR6, UR12, UR24, UR13 ;  /* 0x000000180c067299 */ /* 0x000fe2000800120d */
[----:B------:R-:W-:Y:S01]  /*10e0*/  IMAD.U32 R2, RZ, RZ, UR5 ;  /* 0x00000005ff027e24 */ /* 0x000fe2000f8e00ff */
[----:B------:R-:W-:Y:S02]  /*10f0*/  ULOP3.LUT UR20, UR26, UR20, URZ, 0xc0, !UPT ;  /* 0x000000141a147292 */ /* 0x000fe4000f8ec03f */
[----:B------:R-:W-:Y:S02]  /*1100*/  UIADD3 UR7, -UR6, URZ, URZ ;  /* 0x0000003f06077290 */ /* 0x000fe4000fffe13f */
[----:B------:R-:W-:Y:S02]  /*1110*/  UIMAD UR19, UR19, UR6, UR20 ;  /* 0x00000006131372a4 */ /* 0x000fe4000f8e0214 */
[----:B------:R-:W-:-:S02]  /*1120*/  ULOP3.LUT UR11, UR22, UR11, URZ, 0xc0, !UPT ;  /* 0x0000000b160b7292 */ /* 0x000fc4000f8ec03f */
[----:B------:R-:W-:Y:S02]  /*1130*/  @UP1 UIMAD UR4, UR28, UR23, UR9 ;  /* 0x000000171c0412a4 */ /* 0x000fe4000f8e0209 */
[----:B------:R-:W-:-:S03]  /*1140*/  UIMAD UR6, UR7, UR25, UR27 ;  /* 0x00000019070672a4 */ /* 0x000fc6000f8e021b */
[----:B------:R-:W-:Y:S01]  /*1150*/  ULDC UR7, c[0x0][0x610] ;  /* 0x0001840000077ab9 */ /* 0x000fe20000000800 */
[----:B------:R-:W-:Y:S02]  /*1160*/  UIMAD UR6, UR6, UR10, UR11 ;  /* 0x0000000a060672a4 */ /* 0x000fe4000f8e020b */
[----:B------:R-:W-:-:S04]  /*1170*/  UIMAD UR4, UR19, UR7, UR4 ;  /* 0x00000007130472a4 */ /* 0x000fc8000f8e0204 */
[----:B------:R-:W-:Y:S02]  /*1180*/  USEL UR7, UR6, UR4, !UP1 ;  /* 0x0000000406077287 */ /* 0x000fe4000c800000 */
[----:B------:R-:W-:-:S04]  /*1190*/  USEL UR4, UR4, UR6, !UP1 ;  /* 0x0000000604047287 */ /* 0x000fc8000c800000 */
[----:B------:R-:W-:Y:S02]  /*11a0*/  IMAD.U32 R18, RZ, RZ, UR7 ;  /* 0x00000007ff127e24 */ /* 0x000fe4000f8e00ff */
[----:B------:R-:W-:-:S07]  /*11b0*/  IMAD.U32 R19, RZ, RZ, UR4 ;  /* 0x00000004ff137e24 */ /* 0x000fce000f8e00ff */
.L_x_9:
[----:B------:R-:W-:Y:S02]  /*11c0*/  ULDC UR4, c[0x0][0x28c] ;  /* 0x0000a30000047ab9 */ /* 0x000fe40000000800 */
[----:B------:R-:W-:-:S04]  /*11d0*/  UIADD3 UR4, UR4, 0x3f, URZ ;  /* 0x0000003f04047890 */ /* 0x000fc8000fffe03f */
[----:B------:R-:W-:-:S04]  /*11e0*/  USHF.R.S32.HI UR5, URZ, 0x1f, UR4 ;  /* 0x0000001f3f057899 */ /* 0x000fc80008011404 */
[----:B------:R-:W-:-:S04]  /*11f0*/  ULEA.HI UR5, UR5, UR4, URZ, 0x6 ;  /* 0x0000000405057291 */ /* 0x000fc8000f8f303f */
[----:B------:R-:W-:Y:S01]  /*1200*/  USHF.R.S32.HI UR39, URZ, 0x6, UR5 ;  /* 0x000000063f277899 */ /* 0x000fe20008011405 */
[----:B------:R-:W-:Y:S11]  /*1210*/  @!P1 BRA `(.L_x_12) ;  /* 0x0000004400d89947 */ /* 0x000ff60003800000 */
[----:B------:R-:W-:-:S06]  /*1220*/  UISETP.GT.U32.AND UP1, UPT, UR18, 0x1, UPT ;  /* 0x000000011200788c */ /* 0x000fcc000bf24070 */
[----:B------:R-:W-:-:S13]  /*1230*/  PLOP3.LUT P0, PT, PT, PT, UP1, 0x80, 0x0 ;  /* 0x000000000000781c */ /* 0x000fda0003f0f018 */
[----:B------:R-:W-:Y:S05]  /*1240*/  @P0 EXIT ;  /* 0x000000000000094d */ /* 0x000fea0003800000 */
.L_x_13:
[----:B------:R-:W-:-:S08]  /*1250*/  NOP ;  /* 0x0000000000007918 */ /* 0x000fd00000000000 */
[----:B------:R-:W0:Y:S02]  /*1260*/  USETMAXREG.TRY_ALLOC.CTAPOOL UP1, 0xe8 ;  /* 0x000000e8000079c8 */ /* 0x000e240008020600 */
[----:B0-----:R-:W-:-:S13]  /*1270*/  PLOP3.LUT P0, PT, PT, PT, UP1, 0x80, 0x0 ;  /* 0x000000000000781c */ /* 0x001fda0003f0f018 */
[----:B------:R-:W-:Y:S05]  /*1280*/  @!P0 BRA `(.L_x_13) ;  /* 0xfffffffc00f08947 */ /* 0x000fea000383ffff */
[----:B------:R-:W-:-:S13]  /*1290*/  LOP3.LUT P0, RZ, R5, 0xff, RZ, 0xc0, !PT ;  /* 0x000000ff05ff7812 */ /* 0x000fda000780c0ff */
[----:B------:R-:W-:Y:S05]  /*12a0*/  @!P0 EXIT ;  /* 0x000000000000894d */ /* 0x000fea0003800000 */
[----:B------:R-:W0:Y:S01]  /*12b0*/  S2UR UR5, SR_CgaCtaId ;  /* 0x00000000000579c3 */ /* 0x000e220000008800 */
[----:B------:R-:W-:Y:S01]  /*12c0*/  VIADD R6, R0, 0xffffffff ;  /* 0xffffffff00067836 */ /* 0x000fe20000000000 */
[----:B------:R-:W-:Y:S01]  /*12d0*/  SHF.R.S32.HI R0, RZ, 0x1f, R3 ;  /* 0x0000001fff007819 */ /* 0x000fe20000011403 */
[----:B------:R-:W-:Y:S01]  /*12e0*/  USHF.R.U32.HI UR4, URZ, 0x2, UR39 ;  /* 0x000000023f047899 */ /* 0x000fe20008011627 */
[----:B------:R-:W-:Y:S02]  /*12f0*/  UMOV UR41, 0x400 ;  /* 0x0000040000297882 */ /* 0x000fe40000000000 */
[----:B------:R-:W-:Y:S01]  /*1300*/  R2UR UR43, R6 ;  /* 0x00000000062b72ca */ /* 0x000fe200000e0000 */
[----:B------:R-:W-:Y:S01]  /*1310*/  ULOP3.LUT UR42, UR39, 0x3, URZ, 0xc0, !UPT ;  /* 0x00000003272a7892 */ /* 0x000fe2000f8ec03f */
[CC--:B------:R-:W-:Y:S01]  /*1320*/  LEA.HI R4, R0.reuse, R3.reuse, RZ, 0x2 ;  /* 0x0000000300047211 */ /* 0x0c0fe200078f10ff */
[----:B------:R-:W-:Y:S01]  /*1330*/  ULOP3.LUT UR4, UR4, 0x1, URZ, 0xc0, !UPT ;  /* 0x0000000104047892 */ /* 0x000fe2000f8ec03f */
[----:B------:R-:W-:Y:S01]  /*1340*/  LEA.HI R0, R0, R3, RZ, 0x5 ;  /* 0x0000000300007211 */ /* 0x000fe200078f28ff */
[----:B------:R-:W-:Y:S01]  /*1350*/  USEL UR42, UR42, URZ, !UP0 ;  /* 0x0000003f2a2a7287 */ /* 0x000fe2000c000000 */
[--C-:B------:R-:W-:Y:S01]  /*1360*/  SHF.R.S32.HI R88, RZ, 0x2, R4.reuse ;  /* 0x00000002ff587819 */ /* 0x100fe20000011404 */
[----:B------:R-:W-:Y:S01]  /*1370*/  UISETP.EQ.U32.AND UP0, UPT, UR4, 0x1, !UP0 ;  /* 0x000000010400788c */ /* 0x000fe2000c702070 */
[----:B------:R-:W-:Y:S01]  /*1380*/  SHF.R.S32.HI R5, RZ, 0x1f, R4 ;  /* 0x0000001fff057819 */ /* 0x000fe20000011404 */
[----:B------:R-:W-:Y:S01]  /*1390*/  UISETP.LT.AND UP1, UPT, UR39, 0x1, UPT ;  /* 0x000000012700788c */ /* 0x000fe2000bf21270 */
[----:B------:R-:W-:Y:S01]  /*13a0*/  LOP3.LUT R90, R4, 0xfffffffc, RZ, 0xc0, !PT ;  /* 0xfffffffc045a7812 */ /* 0x000fe200078ec0ff */
[----:B------:R-:W-:Y:S01]  /*13b0*/  ULDC UR6, c[0x0][0x284] ;  /* 0x0000a10000067ab9 */ /* 0x000fe20000000800 */
[----:B------:R-:W-:Y:S01]  /*13c0*/  LEA.HI R5, R5, R88, RZ, 0x3 ;  /* 0x0000005805057211 */ /* 0x000fe200078f18ff */
[----:B------:R-:W-:Y:S01]  /*13d0*/  USHF.L.U32 UR43, UR43, 0x3, URZ ;  /* 0x000000032b2b7899 */ /* 0x000fe2000800063f */
[----:B------:R-:W-:Y:S01]  /*13e0*/  ISETP.NE.AND P0, PT, R6, RZ, PT ;  /* 0x000000ff0600720c */ /* 0x000fe20003f05270 */
[----:B------:R-:W-:Y:S01]  /*13f0*/  USEL UR45, UR39, 0x1, UP1 ;  /* 0x00000001272d7887 */ /* 0x000fe20008800000 */
[----:B------:R-:W-:Y:S01]  /*1400*/  LOP3.LUT R5, R5, 0xfffffff8, RZ, 0xc0, !PT ;  /* 0xfffffff805057812 */ /* 0x000fe200078ec0ff */
[----:B------:R-:W-:Y:S01]  /*1410*/  IMAD.IADD R90, R3, 0x1, -R90 ;  /* 0x00000001035a7824 */ /* 0x000fe200078e0a5a */
[----:B0-----:R-:W-:Y:S01]  /*1420*/  ULEA UR41, UR5, UR41, 0x18 ;  /* 0x0000002905297291 */ /* 0x001fe2000f8ec03f */
[----:B------:R-:W-:Y:S01]  /*1430*/  IMAD.U32 R92, RZ, RZ, UR43 ;  /* 0x0000002bff5c7e24 */ /* 0x000fe2000f8e00ff */
[----:B------:R-:W-:Y:S01]  /*1440*/  SEL R97, RZ, 0x1, P0 ;  /* 0x00000001ff617807 */ /* 0x000fe20000000000 */
[----:B------:R-:W-:Y:S01]  /*1450*/  IMAD.IADD R88, R88, 0x1, -R5 ;  /* 0x0000000158587824 */ /* 0x000fe200078e0a05 */
[----:B------:R-:W-:Y:S01]  /*1460*/  UIADD3 UR44, UR41, 0x50, URZ ;  /* 0x00000050292c7890 */ /* 0x000fe2000fffe03f */
[----:B------:R-:W-:Y:S01]  /*1470*/  SHF.R.S32.HI R5, RZ, 0x5, R0 ;  /* 0x00000005ff057819 */ /* 0x000fe20000011400 */
[----:B------:R-:W-:Y:S01]  /*1480*/  UIADD3 UR4, UR41, 0x180, URZ ;  /* 0x0000018029047890 */ /* 0x000fe2000fffe03f */
[C---:B------:R-:W-:Y:S01]  /*1490*/  LOP3.LUT R94, R92.reuse, 0x8, RZ, 0xc0, !PT ;  /* 0x000000085c5e7812 */ /* 0x040fe200078ec0ff */
[----:B------:R-:W-:Y:S01]  /*14a0*/  UIADD3 UR5, UR41, 0x4180, URZ ;  /* 0x0000418029057890 */ /* 0x000fe2000fffe03f */
[--C-:B------:R-:W-:Y:S01]  /*14b0*/  SHF.R.S32.HI R89, RZ, 0x1f, R88.reuse ;  /* 0x0000001fff597819 */ /* 0x100fe20000011458 */
[----:B------:R-:W-:Y:S01]  /*14c0*/  USHF.R.U32.HI UR4, URZ, 0x4, UR4 ;  /* 0x000000043f047899 */ /* 0x000fe20008011604 */
[C-C-:B------:R-:W-:Y:S01]  /*14d0*/  IMAD R95, R5.reuse, -0x10, -R88.reuse ;  /* 0xfffffff0055f7824 */ /* 0x140fe200078e0a58 */
[----:B------:R-:W-:Y:S01]  /*14e0*/  USHF.R.U32.HI UR5, URZ, 0x4, UR5 ;  /* 0x000000043f057899 */ /* 0x000fe20008011605 */
[----:B------:R-:W-:Y:S01]  /*14f0*/  IMAD.U32 R91, RZ, RZ, UR44 ;  /* 0x0000002cff5b7e24 */ /* 0x000fe2000f8e00ff */
[----:B------:R-:W-:Y:S01]  /*1500*/  ULOP3.LUT UR4, UR4, 0x3fff, URZ, 0xc0, !UPT ;  /* 0x00003fff04047892 */ /* 0x000fe2000f8ec03f */
[----:B------:R-:W-:Y:S01]  /*1510*/  IMAD.WIDE R88, R5, 0x10, R88 ;  /* 0x0000001005587825 */ /* 0x000fe200078e0258 */
[----:B------:R-:W-:Y:S01]  /*1520*/  ULOP3.LUT UR5, UR5, 0x3fff, URZ, 0xc0, !UPT ;  /* 0x00003fff05057892 */ /* 0x000fe2000f8ec03f */
[----:B------:R-:W-:Y:S01]  /*1530*/  LOP3.LUT R92, R92, 0x8, RZ, 0xc, !PT ;  /* 0x000000085c5c7812 */ /* 0x000fe200078e0cff */
[----:B------:R-:W-:Y:S01]  /*1540*/  USHF.L.U32 UR40, UR39, 0x1, URZ ;  /* 0x0000000127287899 */ /* 0x000fe2000800063f */
[----:B------:R-:W-:Y:S01]  /*1550*/  VIADD R93, R91, UR43 ;  /* 0x0000002b5b5d7c36 */ /* 0x000fe20008000000 */
[----:B------:R-:W-:Y:S01]  /*1560*/  LOP3.LUT R94, R94, 0x18, RZ, 0x3c, !PT ;  /* 0x000000185e5e7812 */ /* 0x000fe200078e3cff */
[----:B------:R-:W-:Y:S01]  /*1570*/  VIADD R95, R95, UR6 ;  /* 0x000000065f5f7c36 */ /* 0x000fe20008000000 */
[----:B------:R-:W-:-:S02]  /*1580*/  UIADD3 UR45, -UR45, UR39, URZ ;  /* 0x000000272d2d7290 */ /* 0x000fc4000fffe13f */
[----:B------:R-:W-:Y:S02]  /*1590*/  USEL UR46, URZ, 0x1, !UP0 ;  /* 0x000000013f2e7887 */ /* 0x000fe4000c000000 */
[----:B------:R-:W-:Y:S02]  /*15a0*/  ULOP3.LUT UR47, UR4, 0x10000, URZ, 0xfc, !UPT ;  /* 0x00010000042f7892 */ /* 0x000fe4000f8efc3f */
[----:B------:R-:W-:-:S12]  /*15b0*/  ULOP3.LUT UR48, UR5, 0x10000, URZ, 0xfc, !UPT ;  /* 0x0001000005307892 */ /* 0x000fd8000f8efc3f */
.L_x_165:
[----:B------:R-:W-:Y:S01]  /*15c0*/  SHF.L.U32 R0, R97, 0x1f, RZ ;  /* 0x0000001f61007819 */ /* 0x000fe200000006ff */
[----:B------:R-:W-:Y:S02]  /*15d0*/  ULDC UR4, c[0x0][0x28c] ;  /* 0x0000a30000047ab9 */ /* 0x000fe40000000800 */
[----:B------:R-:W-:Y:S01]  /*15e0*/  ISETP.LT.AND P1, PT, RZ, UR4, PT ;  /* 0x00000004ff007c0c */ /* 0x000fe2000bf21270 */
[----:B------:R-:W0:Y:S02]  /*15f0*/  SYNCS.PHASECHK.TRANS64.TRYWAIT P0, [R91+UR43], R0 ;  /* 0x000000005b0075a7 */ /* 0x000e24000800016b */
[----:B0--34-:R-:W-:Y:S10]  /*1600*/  @!P0 BRA `(.L_x_14) ;  /* 0x0000005000d88947 */ /* 0x019ff40003800000 */
.L_x_187:
[----:B------:R-:W-:Y:S05]  /*1610*/  @P1 BRA `(.L_x_15) ;  /* 0x0000000000401947 */ /* 0x000fea0003800000 */
[----:B0-----:R-:W-:Y:S01]  /*1620*/  MOV R0, 0x0 ;  /* 0x0000000000007802 */ /* 0x001fe20000000f00 */
[----:B------:R-:W-:Y:S01]  /*1630*/  ULDC.64 UR4, c[0x4][0x68] ;  /* 0x01001a0000047ab9 */ /* 0x000fe20000000a00 */
[----:B------:R-:W-:Y:S01]  /*1640*/  ULDC.64 UR6, c[0x4][0x8] ;  /* 0x0100020000067ab9 */ /* 0x000fe20000000a00 */
[----:B------:R-:W-:Y:S01]  /*1650*/  IMAD.U32 R4, RZ, RZ, UR4 ;  /* 0x00000004ff047e24 */ /* 0x000fe2000f8e00ff */
[----:B------:R0:W1:Y:S01]  /*1660*/  LDC.64 R14, c[0x4][R0] ;  /* 0x01000000000e7b82 */ /* 0x0000620000000a00 */
[----:B------:R-:W-:Y:S01]  /*1670*/  IMAD.U32 R5, RZ, RZ, UR5 ;  /* 0x00000005ff057e24 */ /* 0x000fe2000f8e00ff */
[----:B------:R-:W-:Y:S01]  /*1680*/  ULDC.64 UR4, c[0x4][0x70] ;  /* 0x01001c0000047ab9 */ /* 0x000fe20000000a00 */
[----:B------:R-:W-:Y:S02]  /*1690*/  IMAD.U32 R10, RZ, RZ, UR6 ;  /* 0x00000006ff0a7e24 */ /* 0x000fe4000f8e00ff */
[----:B------:R-:W-:Y:S02]  /*16a0*/  IMAD.U32 R6, RZ, RZ, UR4 ;  /* 0x00000004ff067e24 */ /* 0x000fe4000f8e00ff */
[----:B------:R-:W-:-:S02]  /*16b0*/  IMAD.U32 R7, RZ, RZ, UR5 ;  /* 0x00000005ff077e24 */ /* 0x000fc4000f8e00ff */
[----:B------:R-:W-:Y:S02]  /*16c0*/  IMAD.U32 R11, RZ, RZ, UR7 ;  /* 0x00000007ff0b7e24 */ /* 0x000fe4000f8e00ff */
[----:B------:R-:W-:Y:S02]  /*16d0*/  IMAD.MOV.U32 R8, RZ, RZ, 0x1e1 ;  /* 0x000001e1ff087424 */ /* 0x000fe400078e00ff */
[----:B------:R-:W-:Y:S02]  /*16e0*/  IMAD.MOV.U32 R12, RZ, RZ, 0x1 ;  /* 0x00000001ff0c7424 */ /* 0x000fe400078e00ff */
[----:B0-----:R-:W-:-:S07]  /*16f0*/  IMAD.MOV.U32 R13, RZ, RZ, RZ ;  /* 0x000000ffff0d7224 */ /* 0x001fce00078e00ff */
[----:B------:R-:W-:-:S07]  /*1700*/  LEPC R20, `(.L_x_15) ;  /* 0x000000001014794e */ /* 0x000fce0000000000 */
[----:B-1---5:R-:W-:Y:S05]  /*1710*/  CALL.ABS.NOINC R14 ;  /* 0x000000000e007343 */ /* 0x022fea0003c00000 */
.L_x_15:
[----:B------:R-:W-:-:S06]  /*1720*/  ULOP3.LUT UR4, UR36, 0x1, URZ, 0xfc, !UPT ;  /* 0x0000000124047892 */ /* 0x000fcc000f8efc3f */
[----:B0-----:R-:W-:-:S05]  /*1730*/  IMAD.U32 R0, RZ, RZ, UR4 ;  /* 0x00000004ff007e24 */ /* 0x001fca000f8e00ff */
[----:B------:R-:W-:-:S13]  /*1740*/  ISETP.NE.AND P0, PT, R0, 0x3, PT ;  /* 0x000000030000780c */ /* 0x000fda0003f05270 */
[----:B------:R-:W-:Y:S05]  /*1750*/  @!P0 BRA `(.L_x_16) ;  /* 0x0000000000048947 */ /* 0x000fea0003800000 */
[----:B------:R-:W-:Y:S01]  /*1760*/  BPT.TRAP 0x1 ;  /* 0x000000040000795c */ /* 0x000fe20000300000 */
.L_x_16:
[----:B------:R-:W-:Y:S02]  /*1770*/  IMAD.U32 R3, RZ, RZ, UR42 ;  /* 0x0000002aff037e24 */ /* 0x000fe4000f8e00ff */
[----:B------:R-:W-:-:S03]  /*1780*/  IMAD.U32 R0, RZ, RZ, UR46 ;  /* 0x0000002eff007e24 */ /* 0x000fc6000f8e00ff */
[----:B------:R-:W-:Y:S02]  /*1790*/  LEA R3, R3, UR41, 0x3 ;  /* 0x0000002903037c11 */ /* 0x000fe4000f8e18ff */
[----:B------:R-:W-:-:S04]  /*17a0*/  SHF.L.U32 R0, R0, 0x1f, RZ ;  /* 0x0000001f00007819 */ /* 0x000fc800000006ff */
[----:B------:R0:W1:Y:S01]  /*17b0*/  SYNCS.PHASECHK.TRANS64.TRYWAIT P1, [R3+URZ], R0 ;  /* 0x00000000030075a7 */ /* 0x000062000802017f */
[----:B------:R-:W-:Y:S05]  /*17c0*/  @!P0 BRA `(.L_x_17) ;  /* 0x0000000000048947 */ /* 0x000fea0003800000 */
[----:B------:R-:W-:Y:S01]  /*17d0*/  BPT.TRAP 0x1 ;  /* 0x000000040000795c */ /* 0x000fe20000300000 */
.L_x_17:
[----:B-1----:R-:W-:Y:S05]  /*17e0*/  @P1 BRA `(.L_x_18) ;  /* 0x0000000000081947 */ /* 0x002fea0003800000 */
[----:B------:R-:W1:Y:S02]  /*17f0*/  SYNCS.PHASECHK.TRANS64.TRYWAIT P1, [R3+URZ], R0 ;  /* 0x00000000030075a7 */ /* 0x000e64000802017f */
[----:B-1----:R-:W-:Y:S05]  /*1800*/  @!P1 BRA `(.L_x_19) ;  /* 0x00000050006c9947 */ /* 0x002fea0003800000 */
.L_x_18:
[----:B------:R-:W-:Y:S05]  /*1810*/  WARPSYNC.ALL ;  /* 0x0000000000007948 */ /* 0x000fea0003800000 */
[----:B------:R-:W-:Y:S01]  /*1820*/  ULEA UR4, UR42, UR47, 0x8 ;  /* 0x0000002f2a047291 */ /* 0x000fe2000f8e403f */
[----:B------:R-:W-:Y:S01]  /*1830*/  WARPGROUP.ARRIVE ;  /* 0x00000000000079c5 */ /* 0x000fe20000000000 */
[----:B------:R-:W-:Y:S01]  /*1840*/  ULEA UR6, UR42, UR48, 0x9 ;  /* 0x000000302a067291 */ /* 0x000fe2000f8e483f */
[----:B01----:R-:W-:Y:S01]  /*1850*/  IMAD.U32 R0, RZ, RZ, UR45 ;  /* 0x0000002dff007e24 */ /* 0x003fe2000f8e00ff */
[----:B------:R-:W-:Y:S01]  /*1860*/  UMOV UR5, 0x80000020 ;  /* 0x8000002000057882 */ /* 0x000fe20000000000 */
[----:B------:R-:W-:-:S03]  /*1870*/  UMOV UR7, 0x80000020 ;  /* 0x8000002000077882 */ /* 0x000fc60000000000 */
[----:B------:R-:W-:-:S03]  /*1880*/  ISETP.GE.AND P1, PT, R0, 0x1, PT ;  /* 0x000000010000780c */ /* 0x000fc60003f26270 */
[----:B------:R-:W-:Y:S01]  /*1890*/  IGMMA.64x128x32.S8.S8 R24, gdesc[UR4], RZ, !UPT, gsb0 ;  /* 0x03600000041879f1 */ /* 0x000fe2000c0410ff */
[----:B------:R-:W-:Y:S02]  /*18a0*/  UIADD3 UR4, UR4, 0x2, URZ ;  /* 0x0000000204047890 */ /* 0x000fe4000fffe03f */
[----:B------:R-:W-:Y:S01]  /*18b0*/  UIADD3 UR6, UR6, 0x2, URZ ;  /* 0x0000000206067890 */ /* 0x000fe2000fffe03f */
[----:B------:R-:W-:Y:S01]  /*18c0*/  UMOV UR5, 0x80000020 ;  /* 0x8000002000057882 */ /* 0x000fe20000000000 */
[----:B------:R-:W-:Y:S01]  /*18d0*/  UMOV UR7, 0x80000020 ;  /* 0x8000002000077882 */ /* 0x000fe20000000000 */
[----:B------:R-:W-:Y:S02]  /*18e0*/  WARPGROUP.DEPBAR.LE gsb0, 0x0 ;  /* 0x00008000000079c5 */ /* 0x000fe40000010000 */
[----:B------:R-:W-:-:S06]  /*18f0*/  WARPGROUP.ARRIVE ;  /* 0x00000000000079c5 */ /* 0x000fcc0000000000 */
[----:B------:R-:W-:Y:S03]  /*1900*/  IGMMA.64x128x32.S8.S8 R24, gdesc[UR4], R24, gsb0 ;  /* 0x03600000041879f1 */ /* 0x000fe60008041018 */
[----:B------:R-:W-:Y:S02]  /*1910*/  WARPGROUP.DEPBAR.LE gsb0, 0x0 ;  /* 0x00008000000079c5 */ /* 0x000fe40000010000 */
[----:B------:R-:W-:Y:S05]  /*1920*/  @!P1 BRA `(.L_x_20) ;  /* 0x0000000000d49947 */ /* 0x000fea0003800000 */
[----:B------:R-:W-:Y:S01]  /*1930*/  UIADD3 UR4, UR42, 0x1, URZ ;  /* 0x000000012a047890 */ /* 0x000fe2000fffe03f */
[----:B------:R-:W-:Y:S01]  /*1940*/  IMAD.U32 R0, RZ, RZ, UR45 ;  /* 0x0000002dff007e24 */ /* 0x000fe2000f8e00ff */
[----:B------:R-:W-:Y:S02]  /*1950*/  UMOV UR9, UR42 ;  /* 0x0000002a00097c82 */ /* 0x000fe40008000000 */
[----:B------:R-:W-:-:S04]  /*1960*/  UISETP.NE.AND UP0, UPT, UR4, 0x4, UPT ;  /* 0x000000040400788c */ /* 0x000fc8000bf05270 */
[----:B------:R-:W-:Y:S02]  /*1970*/  USEL UR5, URZ, 0x1, UP0 ;  /* 0x000000013f057887 */ /* 0x000fe40008000000 */
[----:B------:R-:W-:Y:S02]  /*1980*/  USEL UR8, UR4, URZ, UP0 ;  /* 0x0000003f04087287 */ /* 0x000fe40008000000 */
[----:B------:R-:W-:-:S06]  /*1990*/  ULOP3.LUT UR5, UR46, UR5, URZ, 0x3c, !UPT ;  /* 0x000000052e057292 */ /* 0x000fcc000f8e3c3f */
[----:B------:R-:W-:-:S07]  /*19a0*/  IMAD.U32 R5, RZ, RZ, UR5 ;  /* 0x00000005ff057e24 */ /* 0x000fce000f8e00ff */
.L_x_27:
[----:B01----:R-:W-:Y:S05]  /*19b0*/  @!P0 BRA `(.L_x_21) ;  /* 0x0000000000048947 */ /* 0x003fea0003800000 */
[----:B------:R-:W-:Y:S01]  /*19c0*/  BPT.TRAP 0x1 ;  /* 0x000000040000795c */ /* 0x000fe20000300000 */
.L_x_21:
[----:B------:R-:W-:Y:S01]  /*19d0*/  ULEA UR4, UR8, UR41, 0x3 ;  /* 0x0000002908047291 */ /* 0x000fe2000f8e183f */
[----:B------:R-:W-:-:S08]  /*19e0*/  SHF.L.U32 R3, R5, 0x1f, RZ ;  /* 0x0000001f05037819 */ /* 0x000fd000000006ff */
[----:B------:R0:W1:Y:S01]  /*19f0*/  SYNCS.PHASECHK.TRANS64.TRYWAIT P1, [UR4], R3 ;  /* 0x00000003ff0075a7 */ /* 0x0000620008020144 */
[----:B------:R-:W-:Y:S05]  /*1a00*/  @!P0 BRA `(.L_x_22) ;  /* 0x0000000000048947 */ /* 0x000fea0003800000 */
[----:B------:R-:W-:Y:S01]  /*1a10*/  BPT.TRAP 0x1 ;  /* 0x000000040000795c */ /* 0x000fe20000300000 */
.L_x_22:
[----:B-1----:R-:W-:Y:S05]  /*1a20*/  @P1 BRA `(.L_x_23) ;  /* 0x0000000000081947 */ /* 0x002fea0003800000 */
[----:B------:R-:W1:Y:S02]  /*1a30*/  SYNCS.PHASECHK.TRANS64.TRYWAIT P1, [UR4], R3 ;  /* 0x00000003ff0075a7 */ /* 0x000e640008020144 */
[----:B-1----:R-:W-:Y:S05]  /*1a40*/  @!P1 BRA `(.L_x_24) ;  /* 0x0000004c00f09947 */ /* 0x002fea0003800000 */
.L_x_23:
[----:B------:R-:W-:Y:S01]  /*1a50*/  ULEA UR4, UR8, UR47, 0x8 ;  /* 0x0000002f08047291 */ /* 0x000fe2000f8e403f */
[----:B------:R-:W-:Y:S01]  /*1a60*/  WARPGROUP.ARRIVE ;  /* 0x00000000000079c5 */ /* 0x000fe20000000000 */
[----:B------:R-:W-:Y:S01]  /*1a70*/  ULEA UR6, UR8, UR48, 0x9 ;  /* 0x0000003008067291 */ /* 0x000fe2000f8e483f */
[----:B------:R-:W-:Y:S01]  /*1a80*/  UMOV UR5, 0x80000020 ;  /* 0x8000002000057882 */ /* 0x000fe20000000000 */
[----:B------:R-:W-:-:S07]  /*1a90*/  UMOV UR7, 0x80000020 ;  /* 0x8000002000077882 */ /* 0x000fce0000000000 */
[----:B------:R-:W-:Y:S01]  /*1aa0*/  IGMMA.64x128x32.S8.S8 R24, gdesc[UR4], R24, gsb0 ;  /* 0x03600000041879f1 */ /* 0x000fe20008041018 */
        /* <DEDUP_REMOVED lines=9> */
[----:B------:R-:W-:Y:S01]  /*1b40*/  BPT.TRAP 0x1 ;  /* 0x000000040000795c */ /* 0x000fe20000300000 */
.L_x_25:
[----:B------:R-:W-:Y:S02]  /*1b50*/  UISETP.GT.U32.AND UP0, UPT, UR36, 0x1, UPT ;  /* 0x000000012400788c */ /* 0x000fe4000bf04070 */
[----:B------:R-:W-:-:S04]  /*1b60*/  ULEA UR4, UR9, UR41, 0x3 ;  /* 0x0000002909047291 */ /* 0x000fc8000f8e183f */
[----:B------:R-:W-:Y:S01]  /*1b70*/  UIADD3 UR4, UR4, 0x20, URZ ;  /* 0x0000002004047890 */ /* 0x000fe2000fffe03f */
[----:B------:R-:W-:-:S03]  /*1b80*/  PLOP3.LUT P1, PT, PT, PT, UP0, 0x80, 0x0 ;  /* 0x000000000000781c */ /* 0x000fc60003f2f008 */
[----:B------:R-:W-:-:S09]  /*1b90*/  UPRMT UR4, URZ, 0x654, UR4 ;  /* 0x000006543f047896 */ /* 0x000fd20008000004 */
[----:B------:R-:W-:Y:S01]  /*1ba0*/  SYNCS.ARRIVE.TRANS64.RED.A1T0 RZ, [UR4], RZ ;  /* 0x000000ffffff79a7 */ /* 0x000fe20008100404 */
[----:B------:R-:W-:Y:S05]  /*1bb0*/  @P1 BRA `(.L_x_26) ;  /* 0x0000000000041947 */ /* 0x000fea0003800000 */
[----:B------:R-:W-:Y:S01]  /*1bc0*/  BPT.TRAP 0x1 ;  /* 0x000000040000795c */ /* 0x000fe20000300000 */
.L_x_26:
[----:B------:R-:W-:Y:S01]  /*1bd0*/  UIADD3 UR8, UR8, 0x1, URZ ;  /* 0x0000000108087890 */ /* 0x000fe2000fffe03f */
[C---:B------:R-:W-:Y:S01]  /*1be0*/  ISETP.GT.AND P1, PT, R0.reuse, 0x1, PT ;  /* 0x000000010000780c */ /* 0x040fe20003f24270 */
[----:B------:R-:W-:Y:S01]  /*1bf0*/  UIADD3 UR9, UR9, 0x1, URZ ;  /* 0x0000000109097890 */ /* 0x000fe2000fffe03f */
[----:B------:R-:W-:Y:S01]  /*1c00*/  VIADD R0, R0, 0xffffffff ;  /* 0xffffffff00007836 */ /* 0x000fe20000000000 */
[----:B------:R-:W-:Y:S02]  /*1c10*/  UISETP.NE.AND UP0, UPT, UR8, 0x4, UPT ;  /* 0x000000040800788c */ /* 0x000fe4000bf05270 */
[----:B------:R-:W-:Y:S02]  /*1c20*/  UISETP.NE.AND UP1, UPT, UR9, 0x4, UPT ;  /* 0x000000040900788c */ /* 0x000fe4000bf25270 */
[----:B------:R-:W-:Y:S02]  /*1c30*/  USEL UR4, URZ, 0x1, UP0 ;  /* 0x000000013f047887 */ /* 0x000fe40008000000 */
[----:B------:R-:W-:-:S02]  /*1c40*/  USEL UR8, UR8, URZ, UP0 ;  /* 0x0000003f08087287 */ /* 0x000fc40008000000 */
[----:B------:R-:W-:Y:S02]  /*1c50*/  USEL UR9, UR9, URZ, UP1 ;  /* 0x0000003f09097287 */ /* 0x000fe40008800000 */
[----:B------:R-:W-:Y:S01]  /*1c60*/  LOP3.LUT R5, R5, UR4, RZ, 0x3c, !PT ;  /* 0x0000000405057c12 */ /* 0x000fe2000f8e3cff */
[----:B------:R-:W-:Y:S09]  /*1c70*/  @P1 BRA `(.L_x_27) ;  /* 0xfffffffc004c1947 */ /* 0x000ff2000383ffff */
.L_x_20:
[----:B------:R-:W2:Y:S01]  /*1c80*/  LDC R0, c[0x0][0x28c] ;  /* 0x0000a300ff007b82 */ /* 0x000ea20000000800 */
[----:B------:R3:W-:Y:S01]  /*1c90*/  SYNCS.ARRIVE.TRANS64.A1T0 RZ, [R92+UR44], RZ ;  /* 0x000000ff5cff79a7 */ /* 0x0007e2000810002c */
[----:B--2---:R-:W-:-:S13]  /*1ca0*/  ISETP.GE.AND P1, PT, R0, 0x1, PT ;  /* 0x000000010000780c */ /* 0x004fda0003f26270 */
[----:B---3--:R-:W-:Y:S05]  /*1cb0*/  @!P1 BRA `(.L_x_28) ;  /* 0x0000000000309947 */ /* 0x008fea0003800000 */
[----:B------:R-:W-:Y:S05]  /*1cc0*/  @!P0 BRA `(.L_x_29) ;  /* 0x0000000000048947 */ /* 0x000fea0003800000 */
[----:B------:R-:W-:Y:S01]  /*1cd0*/  BPT.TRAP 0x1 ;  /* 0x000000040000795c */ /* 0x000fe20000300000 */
.L_x_29:
[----:B------:R-:W-:Y:S02]  /*1ce0*/  UIADD3 UR4, UR45, UR42, URZ ;  /* 0x0000002a2d047290 */ /* 0x000fe4000fffe03f */
[----:B------:R-:W-:Y:S02]  /*1cf0*/  UISETP.GT.U32.AND UP0, UPT, UR36, 0x1, UPT ;  /* 0x000000012400788c */ /* 0x000fe4000bf04070 */
[----:B------:R-:W-:-:S04]  /*1d00*/  USHF.L.U32 UR4, UR4, 0x3, URZ ;  /* 0x0000000304047899 */ /* 0x000fc8000800063f */
[----:B------:R-:W-:Y:S01]  /*1d10*/  ULOP3.LUT UR4, UR4, 0x18, URZ, 0xc0, !UPT ;  /* 0x0000001804047892 */ /* 0x000fe2000f8ec03f */
[----:B------:R-:W-:-:S03]  /*1d20*/  PLOP3.LUT P0, PT, PT, PT, UP0, 0x80, 0x0 ;  /* 0x000000000000781c */ /* 0x000fc60003f0f008 */
[----:B------:R-:W-:-:S04]  /*1d30*/  UIADD3 UR4, UR41, 0x20, UR4 ;  /* 0x0000002029047890 */ /* 0x000fc8000fffe004 */
[----:B------:R-:W-:-:S09]  /*1d40*/  UPRMT UR4, URZ, 0x654, UR4 ;  /* 0x000006543f047896 */ /* 0x000fd20008000004 */
[----:B------:R-:W-:Y:S01]  /*1d50*/  SYNCS.ARRIVE.TRANS64.RED.A1T0 RZ, [UR4], RZ ;  /* 0x000000ffffff79a7 */ /* 0x000fe20008100404 */
[----:B------:R-:W-:Y:S05]  /*1d60*/  @P0 BRA `(.L_x_28) ;  /* 0x0000000000040947 */ /* 0x000fea0003800000 */
[----:B------:R-:W-:Y:S01]  /*1d70*/  BPT.TRAP 0x1 ;  /* 0x000000040000795c */ /* 0x000fe20000300000 */
.L_x_28:
[----:B------:R-:W-:Y:S01]  /*1d80*/  SHF.L.U32 R0, R97, 0x1f, RZ ;  /* 0x0000001f61007819 */ /* 0x000fe200000006ff */
[----:B------:R-:W-:Y:S01]  /*1d90*/  UIADD3 UR42, UR40, UR42, URZ ;  /* 0x0000002a282a7290 */ /* 0x000fe2000fffe03f */
[----:B------:R-:W2:Y:S01]  /*1da0*/  LDC R7, c[0x0][0x288] ;  /* 0x0000a200ff077b82 */ /* 0x000ea20000000800 */
[----:B------:R-:W-:Y:S02]  /*1db0*/  IMAD.SHL.U32 R8, R90, 0x2, RZ ;  /* 0x000000025a087824 */ /* 0x000fe400078e00ff */
[----:B------:R-:W-:Y:S02]  /*1dc0*/  USHF.R.U32.HI UR4, URZ, 0x2, UR42 ;  /* 0x000000023f047899 */ /* 0x000fe4000801162a */
[----:B------:R-:W-:Y:S01]  /*1dd0*/  UISETP.GT.U32.AND UP0, UPT, UR42, 0x3, UPT ;  /* 0x000000032a00788c */ /* 0x000fe2000bf04070 */
[----:B------:R-:W-:Y:S01]  /*1de0*/  SHF.R.S32.HI R9, RZ, 0x1f, R8 ;  /* 0x0000001fff097819 */ /* 0x000fe20000011408 */
[----:B------:R-:W-:Y:S01]  /*1df0*/  ULOP3.LUT UR4, UR4, 0x1, URZ, 0xc0, !UPT ;  /* 0x0000000104047892 */ /* 0x000fe2000f8ec03f */
[----:B------:R-:W3:Y:S01]  /*1e00*/  SYNCS.PHASECHK.TRANS64.TRYWAIT P0, [R91+UR43+0x10], R0 ;  /* 0x000010005b0075a7 */ /* 0x000ee2000800016b */
[----:B------:R-:W-:-:S02]  /*1e10*/  UISETP.LT.U32.AND UP0, UPT, UR40, 0x4, UP0 ;  /* 0x000000042800788c */ /* 0x000fc40008701070 */
[----:B------:R-:W-:Y:S02]  /*1e20*/  UISETP.NE.U32.AND UP1, UPT, UR4, 0x1, UPT ;  /* 0x000000010400788c */ /* 0x000fe4000bf25070 */
[----:B------:R-:W-:Y:S02]  /*1e30*/  USEL UR5, URZ, 0x1, !UP0 ;  /* 0x000000013f057887 */ /* 0x000fe4000c000000 */
[----:B------:R-:W-:Y:S02]  /*1e40*/  UISETP.GT.U32.AND UP1, UPT, UR40, 0x3, !UP1 ;  /* 0x000000032800788c */ /* 0x000fe4000cf24070 */
[----:B------:R-:W-:Y:S02]  /*1e50*/  ULOP3.LUT UR42, UR42, 0x3, URZ, 0xc0, !UPT ;  /* 0x000000032a2a7892 */ /* 0x000fe4000f8ec03f */
[----:B------:R-:W-:-:S04]  /*1e60*/  USEL UR4, URZ, 0x1, !UP1 ;  /* 0x000000013f047887 */ /* 0x000fc8000c800000 */
[----:B------:R-:W-:Y:S01]  /*1e70*/  ULOP3.LUT UR46, UR4, UR46, UR5, 0x96, !UPT ;  /* 0x0000002e042e7292 */ /* 0x000fe2000f8e9605 */
[----:B--23--:R-:W-:Y:S11]  /*1e80*/  @!P0 BRA `(.L_x_30) ;  /* 0x0000004800f88947 */ /* 0x00cff60003800000 */
.L_x_188:
[----:B--2---:R-:W-:Y:S01]  /*1e90*/  IMAD.SHL.U32 R0, R19, 0x40, RZ ;  /* 0x0000004013007824 */ /* 0x004fe200078e00ff */
[----:B------:R-:W-:Y:S01]  /*1ea0*/  ULDC UR6, c[0x0][0x284] ;  /* 0x0000a10000067ab9 */ /* 0x000fe20000000800 */
[----:B------:R-:W-:Y:S01]  /*1eb0*/  IMAD.SHL.U32 R18, R18, 0x80, RZ ;  /* 0x0000008012127824 */ /* 0x000fe200078e00ff */
[----:B------:R-:W-:Y:S01]  /*1ec0*/  SHF.R.S32.HI R15, RZ, 0x1f, R2 ;  /* 0x0000001fff0f7819 */ /* 0x000fe20000011402 */
[----:B------:R-:W-:Y:S01]  /*1ed0*/  ULDC.64 UR4, c[0x0][0x5d0] ;  /* 0x0001740000047ab9 */ /* 0x000fe20000000a00 */
[----:B------:R-:W-:Y:S01]  /*1ee0*/  ISETP.GE.AND P0, PT, R0, UR6, PT ;  /* 0x0000000600007c0c */ /* 0x000fe2000bf06270 */
[----:B-1----:R-:W-:Y:S01]  /*1ef0*/  IMAD.WIDE.U32 R4, R2, UR4, R8 ;  /* 0x0000000402047c25 */ /* 0x002fe2000f8e0008 */
[----:B------:R-:W-:Y:S02]  /*1f00*/  SHF.R.S32.HI R14, RZ, 0x1f, R18 ;  /* 0x0000001fff0e7819 */ /* 0x000fe40000011412 */
[C---:B------:R-:W-:Y:S01]  /*1f10*/  ISETP.GE.OR P0, PT, R18.reuse, R7, P0 ;  /* 0x000000071200720c */ /* 0x040fe20000706670 */
[----:B0-----:R-:W-:Y:S01]  /*1f20*/  IMAD R3, R15, UR4, RZ ;  /* 0x000000040f037c24 */ /* 0x001fe2000f8e02ff */
[----:B------:R-:W-:-:S03]  /*1f30*/  IADD3 R4, P1, R18, R4, RZ ;  /* 0x0000000412047210 */ /* 0x000fc60007f3e0ff */
[----:B------:R-:W-:-:S05]  /*1f40*/  IMAD R3, R2, UR5, R3 ;  /* 0x0000000502037c24 */ /* 0x000fca000f8e0203 */
[----:B------:R-:W-:-:S03]  /*1f50*/  IADD3.X R5, R14, R5, R3, P1, !PT ;  /* 0x000000050e057210 */ /* 0x000fc60000ffe403 */
[----:B------:R-:W-:Y:S05]  /*1f60*/  @P0 BRA `(.L_x_31) ;  /* 0x0000003000b00947 */ /* 0x000fea0003800000 */
[----:B------:R-:W0:Y:S01]  /*1f70*/  LDC.64 R10, c[0x0][0x5c8] ;  /* 0x00017200ff0a7b82 */ /* 0x000e220000000a00 */
[----:B------:R-:W-:Y:S01]  /*1f80*/  IMAD.WIDE R12, R19, 0x40, R88 ;  /* 0x00000040130c7825 */ /* 0x000fe200078e0258 */
[----:B------:R-:W-:Y:S01]  /*1f90*/  ULDC.64 UR4, c[0x0][0x5c0] ;  /* 0x0001700000047ab9 */ /* 0x000fe20000000a00 */
[----:B------:R-:W-:Y:S02]  /*1fa0*/  BSSY B0, `(.L_x_31) ;  /* 0x0000328000007945 */ /* 0x000fe40003800000 */
[----:B------:R-:W-:Y:S02]  /*1fb0*/  IMAD.IADD R100, R95, 0x1, -R0 ;  /* 0x000000015f647824 */ /* 0x000fe400078e0a00 */
[-C--:B0-----:R-:W-:Y:S02]  /*1fc0*/  IMAD R3, R13, R10.reuse, RZ ;  /* 0x0000000a0d037224 */ /* 0x081fe400078e02ff */
[----:B------:R-:W-:-:S04]  /*1fd0*/  IMAD.WIDE.U32 R4, R12, R10, R4 ;  /* 0x0000000a0c047225 */ /* 0x000fc800078e0004 */
[----:B------:R-:W-:Y:S01]  /*1fe0*/  IMAD R3, R12, R11, R3 ;  /* 0x0000000b0c037224 */ /* 0x000fe200078e0203 */
[----:B------:R-:W-:-:S03]  /*1ff0*/  IADD3 R4, P0, R4, UR4, RZ ;  /* 0x0000000404047c10 */ /* 0x000fc6000ff1e0ff */
[----:B------:R-:W-:Y:S01]  /*2000*/  IMAD.IADD R3, R5, 0x1, R3 ;  /* 0x0000000105037824 */ /* 0x000fe200078e0203 */
[----:B------:R-:W-:-:S04]  /*2010*/  LEA R6, P1, R10, R4, 0x3 ;  /* 0x000000040a067211 */ /* 0x000fc800078218ff */
[----:B------:R-:W-:Y:S01]  /*2020*/  IADD3.X R5, R3, UR5, RZ, P0, !PT ;  /* 0x0000000503057c10 */ /* 0x000fe200087fe4ff */
[----:B------:R-:W-:Y:S01]  /*2030*/  IMAD R3, R90, -0x2, R7 ;  /* 0xfffffffe5a037824 */ /* 0x000fe200078e0207 */
[----:B-----5:R-:W-:Y:S02]  /*2040*/  ISETP.NE.AND P0, PT, R23, RZ, PT ;  /* 0x000000ff1700720c */ /* 0x020fe40003f05270 */
[----:B------:R-:W-:Y:S01]  /*2050*/  LEA.HI.X R7, R10, R5, R11, 0x3, P1 ;  /* 0x000000050a077211 */ /* 0x000fe200008f1c0b */
[----:B------:R-:W-:-:S10]  /*2060*/  IMAD.IADD R0, R3, 0x1, -R18 ;  /* 0x0000000103007824 */ /* 0x000fd400078e0a12 */
[----:B------:R-:W-:Y:S05]  /*2070*/  @!P0 BRA `(.L_x_32) ;  /* 0x0000002400608947 */ /* 0x000fea0003800000 */
[----:B------:R-:W0:Y:S01]  /*2080*/  LDC.64 R20, c[0x0][0x5b0] ;  /* 0x00016c00ff147b82 */ /* 0x000e220000000a00 */
[----:B------:R-:W-:Y:S01]  /*2090*/  ULDC.64 UR4, c[0x0][0x5b8] ;  /* 0x00016e0000047ab9 */ /* 0x000fe20000000a00 */
[----:B------:R-:W-:Y:S01]  /*20a0*/  ISETP.GE.AND P1, PT, R100, 0x1, PT ;  /* 0x000000016400780c */ /* 0x000fe20003f26270 */
[----:B------:R-:W-:Y:S01]  /*20b0*/  IMAD.WIDE.U32 R8, R2, UR4, R8 ;  /* 0x0000000402087c25 */ /* 0x000fe2000f8e0008 */
[----:B------:R-:W-:Y:S02]  /*20c0*/  BSSY B1, `(.L_x_33) ;  /* 0x000000e000017945 */ /* 0x000fe40003800000 */
[----:B------:R-:W-:Y:S01]  /*20d0*/  ISETP.LT.OR P2, PT, R0, 0x1, !P1 ;  /* 0x000000010000780c */ /* 0x000fe20004f41670 */
[----:B------:R-:W-:Y:S01]  /*20e0*/  IMAD R3, R15, UR4, RZ ;  /* 0x000000040f037c24 */ /* 0x000fe2000f8e02ff */
[----:B------:R-:W1:Y:S01]  /*20f0*/  LDC.64 R98, c[0x0][0x5a8] ;  /* 0x00016a00ff627b82 */ /* 0x000e620000000a00 */
[----:B------:R-:W-:Y:S02]  /*2100*/  IADD3 R10, P0, R18, R8, RZ ;  /* 0x00000008120a7210 */ /* 0x000fe40007f1e0ff */
[----:B------:R-:W-:-:S05]  /*2110*/  IMAD R3, R2, UR5, R3 ;  /* 0x0000000502037c24 */ /* 0x000fca000f8e0203 */
[----:B------:R-:W-:Y:S01]  /*2120*/  IADD3.X R11, R14, R9, R3, P0, !PT ;  /* 0x000000090e0b7210 */ /* 0x000fe200007fe403 */
[-C--:B0-----:R-:W-:Y:S02]  /*2130*/  IMAD R8, R13, R20.reuse, RZ ;  /* 0x000000140d087224 */ /* 0x081fe400078e02ff */
[----:B------:R-:W-:-:S04]  /*2140*/  IMAD.WIDE.U32 R2, R12, R20, R10 ;  /* 0x000000140c027225 */ /* 0x000fc800078e000a */
[----:B------:R-:W-:Y:S01]  /*2150*/  IMAD R19, R12, R21, R8 ;  /* 0x000000150c137224 */ /* 0x000fe200078e0208 */
[----:B-1----:R-:W-:-:S04]  /*2160*/  IADD3 R2, P0, R2, R98, RZ ;  /* 0x0000006202027210 */ /* 0x002fc80007f1e0ff */
[----:B------:R-:W-:Y:S01]  /*2170*/  IADD3.X R3, R99, R3, R19, P0, !PT ;  /* 0x0000000363037210 */ /* 0x000fe200007fe413 */
[----:B------:R-:W-:Y:S08]  /*2180*/  @P2 BRA `(.L_x_34) ;  /* 0x0000000000042947 */ /* 0x000ff00003800000 */
[----:B------:R0:W5:Y:S02]  /*2190*/  LDG.E.U8 R96, desc[UR52][R2.64] ;  /* 0x0000003402607981 */ /* 0x000164000c1e1100 */
.L_x_34:
[----:B------:R-:W-:Y:S05]  /*21a0*/  BSYNC B1 ;  /* 0x0000000000017941 */ /* 0x000fea0003800000 */
.L_x_33:
[----:B-----5:R-:W-:Y:S01]  /*21b0*/  LOP3.LUT R13, R96, 0xffff, RZ, 0xc0, !PT ;  /* 0x0000ffff600d7812 */ /* 0x020fe200078ec0ff */
[----:B------:R-:W-:Y:S01]  /*21c0*/  IMAD.SHL.U32 R8, R20, 0x8, RZ ;  /* 0x0000000814087824 */ /* 0x000fe200078e00ff */
[----:B------:R-:W-:Y:S01]  /*21d0*/  ISETP.LT.OR P5, PT, R0, 0x2, !P1 ;  /* 0x000000020000780c */ /* 0x000fe20004fa1670 */
[----:B------:R-:W-:Y:S01]  /*21e0*/  BSSY B1, `(.L_x_35) ;  /* 0x000000e000017945 */ /* 0x000fe20003800000 */
[----:B------:R-:W-:Y:S02]  /*21f0*/  PRMT R14, R13, 0x8880, RZ ;  /* 0x000088800d0e7816 */ /* 0x000fe400000000ff */
[----:B------:R-:W-:Y:S02]  /*2200*/  SHF.L.U64.HI R9, R20, 0x3, R21 ;  /* 0x0000000314097819 */ /* 0x000fe40000010215 */
[----:B------:R-:W-:Y:S01]  /*2210*/  ISETP.GE.AND P0, PT, R100, 0x9, PT ;  /* 0x000000096400780c */ /* 0x000fe20003f06270 */
[----:B------:R-:W-:Y:S02]  /*2220*/  IMAD R13, R14, R23, RZ ;  /* 0x000000170e0d7224 */ /* 0x000fe400078e02ff */
[----:B------:R-:W-:-:S04]  /*2230*/  IMAD.WIDE.U32 R8, R12, R20, R8 ;  /* 0x000000140c087225 */ /* 0x000fc800078e0008 */
[----:B------:R-:W-:Y:S01]  /*2240*/  @!P2 IMAD R15, R24, R22, R13 ;  /* 0x00000016180fa224 */ /* 0x000fe200078e020d */
[----:B------:R-:W-:Y:S01]  /*2250*/  IADD3 R8, P3, P4, R10, R98, R8 ;  /* 0x000000620a087210 */ /* 0x000fe20007c7e008 */
[----:B------:R-:W-:-:S03]  /*2260*/  IMAD.IADD R14, R19, 0x1, R9 ;  /* 0x00000001130e7824 */ /* 0x000fc600078e0209 */
[----:B------:R1:W-:Y:S01]  /*2270*/  @!P2 STG.E.U8 desc[UR52][R4.64], R15 ;  /* 0x0000000f0400a986 */ /* 0x0003e2000c101134 */
[----:B------:R-:W-:Y:S08]  /*2280*/  @P5 BRA `(.L_x_36) ;  /* 0x00000000000c5947 */ /* 0x000ff00003800000 */
[----:B------:R-:W2:Y:S02]  /*2290*/  LDG.E.U8 R96, desc[UR52][R2.64+0x1] ;  /* 0x0000013402607981 */ /* 0x000ea4000c1e1100 */
[----:B--2---:R-:W-:-:S05]  /*22a0*/  PRMT R12, R96, 0x8880, RZ ;  /* 0x00008880600c7816 */ /* 0x004fca00000000ff */
[----:B------:R-:W-:-:S07]  /*22b0*/  IMAD R13, R12, R23, RZ ;  /* 0x000000170c0d7224 */ /* 0x000fce00078e02ff */
.L_x_36:
[----:B------:R-:W-:Y:S05]  /*22c0*/  BSYNC B1 ;  /* 0x0000000000017941 */ /* 0x000fea0003800000 */
.L_x_35:
[C---:B------:R-:W-:Y:S01]  /*22d0*/  ISETP.LT.OR P2, PT, R0.reuse, 0x1, !P0 ;  /* 0x000000010000780c */ /* 0x040fe20004741670 */
[----:B------:R-:W-:Y:S01]  /*22e0*/  @!P5 IMAD R25, R25, R22, R13 ;  /* 0x000000161919d224 */ /* 0x000fe200078e020d */
[----:B------:R-:W-:Y:S01]  /*22f0*/  BSSY B1, `(.L_x_37) ;  /* 0x000000b000017945 */ /* 0x000fe20003800000 */
[----:B------:R-:W-:Y:S02]  /*2300*/  IADD3.X R9, R11, R99, R14, P3, P4 ;  /* 0x000000630b097210 */ /* 0x000fe40001fe840e */
[C---:B------:R-:W-:Y:S01]  /*2310*/  ISETP.LT.OR P4, PT, R0.reuse, 0x2, !P0 ;  /* 0x000000020000780c */ /* 0x040fe20004781670 */
[----:B------:R2:W-:Y:S01]  /*2320*/  @!P5 STG.E.U8 desc[UR52][R4.64+0x1], R25 ;  /* 0x000001190400d986 */ /* 0x0005e2000c101134 */
[C---:B------:R-:W-:Y:S02]  /*2330*/  ISETP.LT.OR P5, PT, R0.reuse, 0x9, !P1 ;  /* 0x000000090000780c */ /* 0x040fe40004fa1670 */
[C---:B------:R-:W-:Y:S02]  /*2340*/  ISETP.LT.OR P6, PT, R0.reuse, 0xa, !P1 ;  /* 0x0000000a0000780c */ /* 0x040fe40004fc1670 */
[----:B------:R-:W-:-:S02]  /*2350*/  ISETP.LT.OR P3, PT, R0, 0x9, !P0 ;  /* 0x000000090000780c */ /* 0x000fc40004761670 */
[----:B------:R-:W-:Y:S11]  /*2360*/  @P2 BRA `(.L_x_38) ;  /* 0x00000000000c2947 */ /* 0x000ff60003800000 */
[----:B------:R-:W3:Y:S02]  /*2370*/  LDG.E.U8 R96, desc[UR52][R8.64] ;  /* 0x0000003408607981 */ /* 0x000ee4000c1e1100 */
[----:B---3--:R-:W-:-:S05]  /*2380*/  PRMT R10, R96, 0x8880, RZ ;  /* 0x00008880600a7816 */ /* 0x008fca00000000ff */
[----:B------:R-:W-:-:S07]  /*2390*/  IMAD R13, R10, R23, RZ ;  /* 0x000000170a0d7224 */ /* 0x000fce00078e02ff */
.L_x_38:
[----:B------:R-:W-:Y:S05]  /*23a0*/  BSYNC B1 ;  /* 0x0000000000017941 */ /* 0x000fea0003800000 */
.L_x_37:
[----:B------:R-:W-:Y:S01]  /*23b0*/  @!P2 IMAD R11, R26, R22, R13 ;  /* 0x000000161a0ba224 */ /* 0x000fe200078e020d */
[----:B------:R-:W-:Y:S04]  /*23c0*/  BSSY B1, `(.L_x_39) ;  /* 0x0000006000017945 */ /* 0x000fe80003800000 */
[----:B------:R3:W-:Y:S01]  /*23d0*/  @!P2 STG.E.U8 desc[UR52][R6.64], R11 ;  /* 0x0000000b0600a986 */ /* 0x0007e2000c101134 */
[----:B------:R-:W-:Y:S05]  /*23e0*/  @P4 BRA `(.L_x_40) ;  /* 0x00000000000c4947 */ /* 0x000fea0003800000 */
[----:B------:R-:W4:Y:S02]  /*23f0*/  LDG.E.U8 R96, desc[UR52][R8.64+0x1] ;  /* 0x0000013408607981 */ /* 0x000f24000c1e1100 */
[----:B----4-:R-:W-:-:S05]  /*2400*/  PRMT R10, R96, 0x8880, RZ ;  /* 0x00008880600a7816 */ /* 0x010fca00000000ff */
[----:B------:R-:W-:-:S07]  /*2410*/  IMAD R13, R10, R23, RZ ;  /* 0x000000170a0d7224 */ /* 0x000fce00078e02ff */
.L_x_40:
[----:B------:R-:W-:Y:S05]  /*2420*/  BSYNC B1 ;  /* 0x0000000000017941 */ /* 0x000fea0003800000 */
.L_x_39:
[----:B------:R-:W-:Y:S01]  /*2430*/  @!P4 IMAD R27, R27, R22, R13 ;  /* 0x000000161b1bc224 */ /* 0x000fe200078e020d */
[----:B------:R-:W-:Y:S04]  /*2440*/  BSSY B1, `(.L_x_41) ;  /* 0x0000006000017945 */ /* 0x000fe80003800000 */
[----:B------:R4:W-:Y:S01]  /*2450*/  @!P4 STG.E.U8 desc[UR52][R6.64+0x1], R27 ;  /* 0x0000011b0600c986 */ /* 0x0009e2000c101134 */
[----:B------:R-:W-:Y:S05]  /*2460*/  @P5 BRA `(.L_x_42) ;  /* 0x00000000000c5947 */ /* 0x000fea0003800000 */
[----:B------:R-:W5:Y:S02]  /*2470*/  LDG.E.U8 R96, desc[UR52][R2.64+0x8] ;  /* 0x0000083402607981 */ /* 0x000f64000c1e1100 */
[----:B-----5:R-:W-:-:S05]  /*2480*/  PRMT R10, R96, 0x8880, RZ ;  /* 0x00008880600a7816 */ /* 0x020fca00000000ff */
[----:B------:R-:W-:-:S07]  /*2490*/  IMAD R13, R10, R23, RZ ;  /* 0x000000170a0d7224 */ /* 0x000fce00078e02ff */
.L_x_42:
[----:B------:R-:W-:Y:S05]  /*24a0*/  BSYNC B1 ;  /* 0x0000000000017941 */ /* 0x000fea0003800000 */
.L_x_41:
[----:B---3--:R-:W-:Y:S01]  /*24b0*/  @!P5 IMAD R11, R28, R22, R13 ;  /* 0x000000161c0bd224 */ /* 0x008fe200078e020d */
[----:B------:R-:W-:Y:S04]  /*24c0*/  BSSY B1, `(.L_x_43) ;  /* 0x0000006000017945 */ /* 0x000fe80003800000 */
[----:B------:R3:W-:Y:S01]  /*24d0*/  @!P5 STG.E.U8 desc[UR52][R4.64+0x8], R11 ;  /* 0x0000080b0400d986 */ /* 0x0007e2000c101134 */
[----:B------:R-:W-:Y:S05]  /*24e0*/  @P6 BRA `(.L_x_44) ;  /* 0x00000000000c6947 */ /* 0x000fea0003800000 */
[----:B------:R-:W5:Y:S02]  /*24f0*/  LDG.E.U8 R96, desc[UR52][R2.64+0x9] ;  /* 0x0000093402607981 */ /* 0x000f64000c1e1100 */
[----:B-----5:R-:W-:-:S05]  /*2500*/  PRMT R10, R96, 0x8880, RZ ;  /* 0x00008880600a7816 */ /* 0x020fca00000000ff */
[----:B------:R-:W-:-:S07]  /*2510*/  IMAD R13, R10, R23, RZ ;  /* 0x000000170a0d7224 */ /* 0x000fce00078e02ff */
.L_x_44:
[----:B------:R-:W-:Y:S05]  /*2520*/  BSYNC B1 ;  /* 0x0000000000017941 */ /* 0x000fea0003800000 */
.L_x_43:
[----:B------:R-:W-:Y:S01]  /*2530*/  @!P6 IMAD R29, R29, R22, R13 ;  /* 0x000000161d1de224 */ /* 0x000fe200078e020d */
[----:B------:R-:W-:Y:S04]  /*2540*/  BSSY B1, `(.L_x_45) ;  /* 0x0000006000017945 */ /* 0x000fe80003800000 */
[----:B------:R0:W-:Y:S01]  /*2550*/  @!P6 STG.E.U8 desc[UR52][R4.64+0x9], R29 ;  /* 0x0000091d0400e986 */ /* 0x0001e2000c101134 */
[----:B------:R-:W-:Y:S05]  /*2560*/  @P3 BRA `(.L_x_46) ;  /* 0x00000000000c3947 */ /* 0x000fea0003800000 */
[----:B------:R-:W5:Y:S02]  /*2570*/  LDG.E.U8 R96, desc[UR52][R8.64+0x8] ;  /* 0x0000083408607981 */ /* 0x000f64000c1e1100 */
[----:B-----5:R-:W-:-:S05]  /*2580*/  PRMT R10, R96, 0x8880, RZ ;  /* 0x00008880600a7816 */ /* 0x020fca00000000ff */
[----:B------:R-:W-:-:S07]  /*2590*/  IMAD R13, R10, R23, RZ ;  /* 0x000000170a0d7224 */ /* 0x000fce00078e02ff */
.L_x_46:
[----:B------:R-:W-:Y:S05]  /*25a0*/  BSYNC B1 ;  /* 0x0000000000017941 */ /* 0x000fea0003800000 */
.L_x_45:
[----:B------:R-:W-:Y:S01]  /*25b0*/  ISETP.LT.OR P5, PT, R0, 0xa, !P0 ;  /* 0x0000000a0000780c */ /* 0x000fe200047a1670 */
[----:B---3--:R-:W-:Y:S01]  /*25c0*/  @!P3 IMAD R11, R30, R22, R13 ;  /* 0x000000161e0bb224 */ /* 0x008fe200078e020d */
[----:B------:R-:W-:Y:S01]  /*25d0*/  BSSY B1, `(.L_x_47) ;  /* 0x000000a000017945 */ /* 0x000fe20003800000 */
[C---:B------:R-:W-:Y:S02]  /*25e0*/  ISETP.LT.OR P4, PT, R0.reuse, 0x11, !P1 ;  /* 0x000000110000780c */ /* 0x040fe40004f81670 */
[C---:B------:R-:W-:Y:S01]  /*25f0*/  ISETP.LT.OR P6, PT, R0.reuse, 0x11, !P0 ;  /* 0x000000110000780c */ /* 0x040fe200047c1670 */
[----:B------:R3:W-:Y:S01]  /*2600*/  @!P3 STG.E.U8 desc[UR52][R6.64+0x8], R11 ;  /* 0x0000080b0600b986 */ /* 0x0007e2000c101134 */
[C---:B------:R-:W-:Y:S02]  /*2610*/  ISETP.LT.OR P3, PT, R0.reuse, 0x12, !P1 ;  /* 0x000000120000780c */ /* 0x040fe40004f61670 */
[----:B------:R-:W-:-:S04]  /*2620*/  ISETP.LT.OR P2, PT, R0, 0x12, !P0 ;  /* 0x000000120000780c */ /* 0x000fc80004741670 */
[----:B------:R-:W-:Y:S09]  /*2630*/  @P5 BRA `(.L_x_48) ;  /* 0x00000000000c5947 */ /* 0x000ff20003800000 */
[----:B------:R-:W5:Y:S02]  /*2640*/  LDG.E.U8 R96, desc[UR52][R8.64+0x9] ;  /* 0x0000093408607981 */ /* 0x000f64000c1e1100 */
[----:B-----5:R-:W-:-:S05]  /*2650*/  PRMT R10, R96, 0x8880, RZ ;  /* 0x00008880600a7816 */ /* 0x020fca00000000ff */
[----:B------:R-:W-:-:S07]  /*2660*/  IMAD R13, R10, R23, RZ ;  /* 0x000000170a0d7224 */ /* 0x000fce00078e02ff */
.L_x_48:
[----:B------:R-:W-:Y:S05]  /*2670*/  BSYNC B1 ;  /* 0x0000000000017941 */ /* 0x000fea0003800000 */
.L_x_47:
[----:B------:R-:W-:Y:S01]  /*2680*/  @!P5 IMAD R31, R31, R22, R13 ;  /* 0x000000161f1fd224 */ /* 0x000fe200078e020d */
[----:B------:R-:W-:Y:S04]  /*2690*/  BSSY B1, `(.L_x_49) ;  /* 0x0000006000017945 */ /* 0x000fe80003800000 */
[----:B------:R0:W-:Y:S01]  /*26a0*/  @!P5 STG.E.U8 desc[UR52][R6.64+0x9], R31 ;  /* 0x0000091f0600d986 */ /* 0x0001e2000c101134 */
[----:B------:R-:W-:Y:S05]  /*26b0*/  @P4 BRA `(.L_x_50) ;  /* 0x00000000000c4947 */ /* 0x000fea0003800000 */
[----:B------:R-:W5:Y:S02]  /*26c0*/  LDG.E.U8 R96, desc[UR52][R2.64+0x10] ;  /* 0x0000103402607981 */ /* 0x000f64000c1e1100 */
[----:B-----5:R-:W-:-:S05]  /*26d0*/  PRMT R10, R96, 0x8880, RZ ;  /* 0x00008880600a7816 */ /* 0x020fca00000000ff */
[----:B------:R-:W-:-:S07]  /*26e0*/  IMAD R13, R10, R23, RZ ;  /* 0x000000170a0d7224 */ /* 0x000fce00078e02ff */
.L_x_50:
[----:B------:R-:W-:Y:S05]  /*26f0*/  BSYNC B1 ;  /* 0x0000000000017941 */ /* 0x000fea0003800000 */
.L_x_49:
[----:B---3--:R-:W-:Y:S01]  /*2700*/  @!P4 IMAD R11, R32, R22, R13 ;  /* 0x00000016200bc224 */ /* 0x008fe200078e020d */
[----:B------:R-:W-:Y:S04]  /*2710*/  BSSY B1, `(.L_x_51) ;  /* 0x0000006000017945 */ /* 0x000fe80003800000 */
[----:B------:R3:W-:Y:S01]  /*2720*/  @!P4 STG.E.U8 desc[UR52][R4.64+0x10], R11 ;  /* 0x0000100b0400c986 */ /* 0x0007e2000c101134 */
[----:B------:R-:W-:Y:S05]  /*2730*/  @P3 BRA `(.L_x_52) ;  /* 0x00000000000c3947 */ /* 0x000fea0003800000 */
[----:B------:R-:W5:Y:S02]  /*2740*/  LDG.E.U8 R96, desc[UR52][R2.64+0x11] ;  /* 0x0000113402607981 */ /* 0x000f64000c1e1100 */
[----:B-----5:R-:W-:-:S05]  /*2750*/  PRMT R10, R96, 0x8880, RZ ;  /* 0x00008880600a7816 */ /* 0x020fca00000000ff */
[----:B------:R-:W-:-:S07]  /*2760*/  IMAD R13, R10, R23, RZ ;  /* 0x000000170a0d7224 */ /* 0x000fce00078e02ff */
.L_x_52:
[----:B------:R-:W-:Y:S05]  /*2770*/  BSYNC B1 ;  /* 0x0000000000017941 */ /* 0x000fea0003800000 */
.L_x_51:
[----:B------:R-:W-:Y:S01]  /*2780*/  @!P3 IMAD R33, R33, R22, R13 ;  /* 0x000000162121b224 */ /* 0x000fe200078e020d */
[----:B------:R-:W-:Y:S04]  /*2790*/  BSSY B1, `(.L_x_53) ;  /* 0x0000006000017945 */ /* 0x000fe80003800000 */
[----:B------:R0:W-:Y:S01]  /*27a0*/  @!P3 STG.E.U8 desc[UR52][R4.64+0x11], R33 ;  /* 0x000011210400b986 */ /* 0x0001e2000c101134 */
[----:B------:R-:W-:Y:S05]  /*27b0*/  @P6 BRA `(.L_x_54) ;  /* 0x00000000000c6947 */ /* 0x000fea0003800000 */
[----:B------:R-:W5:Y:S02]  /*27c0*/  LDG.E.U8 R96, desc[UR52][R8.64+0x10] ;  /* 0x0000103408607981 */ /* 0x000f64000c1e1100 */
[----:B-----5:R-:W-:-:S05]  /*27d0*/  PRMT R10, R96, 0x8880, RZ ;  /* 0x00008880600a7816 */ /* 0x020fca00000000ff */
[----:B------:R-:W-:-:S07]  /*27e0*/  IMAD R13, R10, R23, RZ ;  /* 0x000000170a0d7224 */ /* 0x000fce00078e02ff */
.L_x_54:
[----:B------:R-:W-:Y:S05]  /*27f0*/  BSYNC B1 ;  /* 0x0000000000017941 */ /* 0x000fea0003800000 */
.L_x_53:
[----:B---3--:R-:W-:Y:S01]  /*2800*/  @!P6 IMAD R11, R34, R22, R13 ;  /* 0x00000016220be224 */ /* 0x008fe200078e020d */
[----:B------:R-:W-:Y:S04]  /*2810*/  BSSY B1, `(.L_x_55) ;  /* 0x0000006000017945 */ /* 0x000fe80003800000 */
[----:B------:R3:W-:Y:S01]  /*2820*/  @!P6 STG.E.U8 desc[UR52][R6.64+0x10], R11 ;  /* 0x0000100b0600e986 */ /* 0x0007e2000c101134 */
[----:B------:R-:W-:Y:S05]  /*2830*/  @P2 BRA `(.L_x_56) ;  /* 0x00000000000c2947 */ /* 0x000fea0003800000 */
[----:B------:R-:W5:Y:S02]  /*2840*/  LDG.E.U8 R96, desc[UR52][R8.64+0x11] ;  /* 0x0000113408607981 */ /* 0x000f64000c1e1100 */
[----:B-----5:R-:W-:-:S05]  /*2850*/  PRMT R10, R96, 0x8880, RZ ;  /* 0x00008880600a7816 */ /* 0x020fca00000000ff */
[----:B------:R-:W-:-:S07]  /*2860*/  IMAD R13, R10, R23, RZ ;  /* 0x000000170a0d7224 */ /* 0x000fce00078e02ff */
.L_x_56:
[----:B------:R-:W-:Y:S05]  /*2870*/  BSYNC B1 ;  /* 0x0000000000017941 */ /* 0x000fea0003800000 */
.L_x_55:
[C---:B------:R-:W-:Y:S01]  /*2880*/  ISETP.LT.OR P4, PT, R0.reuse, 0x19, !P1 ;  /* 0x000000190000780c */ /* 0x040fe20004f81670 */
[----:B------:R-:W-:Y:S01]  /*2890*/  @!P2 IMAD R35, R35, R22, R13 ;  /* 0x000000162323a224 */ /* 0x000fe200078e020d */
        /* <DEDUP_REMOVED lines=10> */
.L_x_58:
[----:B------:R-:W-:Y:S05]  /*2940*/  BSYNC B1 ;  /* 0x0000000000017941 */ /* 0x000fea0003800000 */
.L_x_57:
[----:B---3--:R-:W-:Y:S01]  /*2950*/  @!P4 IMAD R11, R36, R22, R13 ;  /* 0x00000016240bc224 */ /* 0x008fe200078e020d */
[----:B------:R-:W-:Y:S04]  /*2960*/  BSSY B1, `(.L_x_59) ;  /* 0x0000006000017945 */ /* 0x000fe80003800000 */
[----:B------:R3:W-:Y:S01]  /*2970*/  @!P4 STG.E.U8 desc[UR52][R4.64+0x18], R11 ;  /* 0x0000180b0400c986 */ /* 0x0007e2000c101134 */
[----:B------:R-:W-:Y:S05]  /*2980*/  @P3 BRA `(.L_x_60) ;  /* 0x00000000000c3947 */ /* 0x000fea0003800000 */
[----:B------:R-:W5:Y:S02]  /*2990*/  LDG.E.U8 R96, desc[UR52][R2.64+0x19] ;  /* 0x0000193402607981 */ /* 0x000f64000c1e1100 */
[----:B-----5:R-:W-:-:S05]  /*29a0*/  PRMT R10, R96, 0x8880, RZ ;  /* 0x00008880600a7816 */ /* 0x020fca00000000ff */
[----:B------:R-:W-:-:S07]  /*29b0*/  IMAD R13, R10, R23, RZ ;  /* 0x000000170a0d7224 */ /* 0x000fce00078e02ff */
.L_x_60:
[----:B------:R-:W-:Y:S05]  /*29c0*/  BSYNC B1 ;  /* 0x0000000000017941 */ /* 0x000fea0003800000 */
.L_x_59:
[----:B------:R-:W-:Y:S01]  /*29d0*/  @!P3 IMAD R37, R37, R22, R13 ;  /* 0x000000162525b224 */ /* 0x000fe200078e020d */
[----:B------:R-:W-:Y:S04]  /*29e0*/  BSSY B1, `(.L_x_61) ;  /* 0x0000006000017945 */ /* 0x000fe80003800000 */
[----:B------:R0:W-:Y:S01]  /*29f0*/  @!P3 STG.E.U8 desc[UR52][R4.64+0x19], R37 ;  /* 0x000019250400b986 */ /* 0x0001e2000c101134 */
[----:B------:R-:W-:Y:S05]  /*2a00*/  @P5 BRA `(.L_x_62) ;  /* 0x00000000000c5947 */ /* 0x000fea0003800000 */
[----:B------:R-:W5:Y:S02]  /*2a10*/  LDG.E.U8 R96, desc[UR52][R8.64+0x18] ;  /* 0x0000183408607981 */ /* 0x000f64000c1e1100 */
[----:B-----5:R-:W-:-:S05]  /*2a20*/  PRMT R10, R96, 0x8880, RZ ;  /* 0x00008880600a7816 */ /* 0x020fca00000000ff */
[----:B------:R-:W-:-:S07]  /*2a30*/  IMAD R13, R10, R23, RZ ;  /* 0x000000170a0d7224 */ /* 0x000fce00078e02ff */
.L_x_62:
[----:B------:R-:W-:Y:S05]  /*2a40*/  BSYNC B1 ;  /* 0x0000000000017941 */ /* 0x000fea0003800000 */
.L_x_61:
[----:B---3--:R-:W-:Y:S01]  /*2a50*/  @!P5 IMAD R11, R38, R22, R13 ;  /* 0x00000016260bd224 */ /* 0x008fe200078e020d */
[----:B------:R-:W-:Y:S04]  /*2a60*/  BSSY B1, `(.L_x_63) ;  /* 0x0000006000017945 */ /* 0x000fe80003800000 */
[----:B------:R3:W-:Y:S01]  /*2a70*/  @!P5 STG.E.U8 desc[UR52][R6.64+0x18], R11 ;  /* 0x0000180b0600d986 */ /* 0x0007e2000c101134 */
[----:B------:R-:W-:Y:S05]  /*2a80*/  @P6 BRA `(.L_x_64) ;  /* 0x00000000000c6947 */ /* 0x000fea0003800000 */
[----:B------:R-:W5:Y:S02]  /*2a90*/  LDG.E.U8 R96, desc[UR52][R8.64+0x19] ;  /* 0x0000193408607981 */ /* 0x000f64000c1e1100 */
[----:B-----5:R-:W-:-:S05]  /*2aa0*/  PRMT R10, R96, 0x8880, RZ ;  /* 0x00008880600a7816 */ /* 0x020fca00000000ff */
[----:B------:R-:W-:-:S07]  /*2ab0*/  IMAD R13, R10, R23, RZ ;  /* 0x000000170a0d7224 */ /* 0x000fce00078e02ff */
.L_x_64:
[----:B------:R-:W-:Y:S05]  /*2ac0*/  BSYNC B1 ;  /* 0x0000000000017941 */ /* 0x000fea0003800000 */
.L_x_63:
[----:B------:R-:W-:Y:S01]  /*2ad0*/  @!P6 IMAD R39, R39, R22, R13 ;  /* 0x000000162727e224 */ /* 0x000fe200078e020d */
[----:B------:R-:W-:Y:S04]  /*2ae0*/  BSSY B1, `(.L_x_65) ;  /* 0x0000006000017945 */ /* 0x000fe80003800000 */
[----:B------:R0:W-:Y:S01]  /*2af0*/  @!P6 STG.E.U8 desc[UR52][R6.64+0x19], R39 ;  /* 0x000019270600e986 */ /* 0x0001e2000c101134 */
[----:B------:R-:W-:Y:S05]  /*2b00*/  @P2 BRA `(.L_x_66) ;  /* 0x00000000000c2947 */ /* 0x000fea0003800000 */
[----:B------:R-:W5:Y:S02]  /*2b10*/  LDG.E.U8 R96, desc[UR52][R2.64+0x20] ;  /* 0x0000203402607981 */ /* 0x000f64000c1e1100 */
[----:B-----5:R-:W-:-:S05]  /*2b20*/  PRMT R10, R96, 0x8880, RZ ;  /* 0x00008880600a7816 */ /* 0x020fca00000000ff */
[----:B------:R-:W-:-:S07]  /*2b30*/  IMAD R13, R10, R23, RZ ;  /* 0x000000170a0d7224 */ /* 0x000fce00078e02ff */
.L_x_66:
[----:B------:R-:W-:Y:S05]  /*2b40*/  BSYNC B1 ;  /* 0x0000000000017941 */ /* 0x000fea0003800000 */
.L_x_65:
        /* <DEDUP_REMOVED lines=12> */
.L_x_68:
[----:B------:R-:W-:Y:S05]  /*2c10*/  BSYNC B1 ;  /* 0x0000000000017941 */ /* 0x000fea0003800000 */
.L_x_67:
[----:B------:R-:W-:Y:S01]  /*2c20*/  @!P4 IMAD R41, R41, R22, R13 ;  /* 0x000000162929c224 */ /* 0x000fe200078e020d */
[----:B------:R-:W-:Y:S04]  /*2c30*/  BSSY B1, `(.L_x_69) ;  /* 0x0000006000017945 */ /* 0x000fe80003800000 */
[----:B------:R0:W-:Y:S01]  /*2c40*/  @!P4 STG.E.U8 desc[UR52][R4.64+0x21], R41 ;  /* 0x000021290400c986 */ /* 0x0001e2000c101134 */
[----:B------:R-:W-:Y:S05]  /*2c50*/  @P3 BRA `(.L_x_70) ;  /* 0x00000000000c3947 */ /* 0x000fea0003800000 */
[----:B------:R-:W5:Y:S02]  /*2c60*/  LDG.E.U8 R96, desc[UR52][R8.64+0x20] ;  /* 0x0000203408607981 */ /* 0x000f64000c1e1100 */
[----:B-----5:R-:W-:-:S05]  /*2c70*/  PRMT R10, R96, 0x8880, RZ ;  /* 0x00008880600a7816 */ /* 0x020fca00000000ff */
[----:B------:R-:W-:-:S07]  /*2c80*/  IMAD R13, R10, R23, RZ ;  /* 0x000000170a0d7224 */ /* 0x000fce00078e02ff */
.L_x_70:
[----:B------:R-:W-:Y:S05]  /*2c90*/  BSYNC B1 ;  /* 0x0000000000017941 */ /* 0x000fea0003800000 */
.L_x_69:
[----:B---3--:R-:W-:Y:S01]  /*2ca0*/  @!P3 IMAD R11, R42, R22, R13 ;  /* 0x000000162a0bb224 */ /* 0x008fe200078e020d */
[----:B------:R-:W-:Y:S04]  /*2cb0*/  BSSY B1, `(.L_x_71) ;  /* 0x0000006000017945 */ /* 0x000fe80003800000 */
[----:B------:R3:W-:Y:S01]  /*2cc0*/  @!P3 STG.E.U8 desc[UR52][R6.64+0x20], R11 ;  /* 0x0000200b0600b986 */ /* 0x0007e2000c101134 */
[----:B------:R-:W-:Y:S05]  /*2cd0*/  @P5 BRA `(.L_x_72) ;  /* 0x00000000000c5947 */ /* 0x000fea0003800000 */
[----:B------:R-:W5:Y:S02]  /*2ce0*/  LDG.E.U8 R96, desc[UR52][R8.64+0x21] ;  /* 0x0000213408607981 */ /* 0x000f64000c1e1100 */
[----:B-----5:R-:W-:-:S05]  /*2cf0*/  PRMT R10, R96, 0x8880, RZ ;  /* 0x00008880600a7816 */ /* 0x020fca00000000ff */
[----:B------:R-:W-:-:S07]  /*2d00*/  IMAD R13, R10, R23, RZ ;  /* 0x000000170a0d7224 */ /* 0x000fce00078e02ff */
.L_x_72:
[----:B------:R-:W-:Y:S05]  /*2d10*/  BSYNC B1 ;  /* 0x0000000000017941 */ /* 0x000fea0003800000 */
.L_x_71:
[----:B------:R-:W-:Y:S01]  /*2d20*/  @!P5 IMAD R43, R43, R22, R13 ;  /* 0x000000162b2bd224 */ /* 0x000fe200078e020d */
[----:B------:R-:W-:Y:S04]  /*2d30*/  BSSY B1, `(.L_x_73) ;  /* 0x0000006000017945 */ /* 0x000fe80003800000 */
[----:B------:R0:W-:Y:S01]  /*2d40*/  @!P5 STG.E.U8 desc[UR52][R6.64+0x21], R43 ;  /* 0x0000212b0600d986 */ /* 0x0001e2000c101134 */
[----:B------:R-:W-:Y:S05]  /*2d50*/  @P6 BRA `(.L_x_74) ;  /* 0x00000000000c6947 */ /* 0x000fea0003800000 */
[----:B------:R-:W5:Y:S02]  /*2d60*/  LDG.E.U8 R96, desc[UR52][R2.64+0x28] ;  /* 0x0000283402607981 */ /* 0x000f64000c1e1100 */
[----:B-----5:R-:W-:-:S05]  /*2d70*/  PRMT R10, R96, 0x8880, RZ ;  /* 0x00008880600a7816 */ /* 0x020fca00000000ff */
[----:B------:R-:W-:-:S07]  /*2d80*/  IMAD R13, R10, R23, RZ ;  /* 0x000000170a0d7224 */ /* 0x000fce00078e02ff */
.L_x_74:
[----:B------:R-:W-:Y:S05]  /*2d90*/  BSYNC B1 ;  /* 0x0000000000017941 */ /* 0x000fea0003800000 */
.L_x_73:
[----:B---3--:R-:W-:Y:S01]  /*2da0*/  @!P6 IMAD R11, R44, R22, R13 ;  /* 0x000000162c0be224 */ /* 0x008fe200078e020d */
[----:B------:R-:W-:Y:S04]  /*2db0*/  BSSY B1, `(.L_x_75) ;  /* 0x0000006000017945 */ /* 0x000fe80003800000 */
[----:B------:R3:W-:Y:S01]  /*2dc0*/  @!P6 STG.E.U8 desc[UR52][R4.64+0x28], R11 ;  /* 0x0000280b0400e986 */ /* 0x0007e2000c101134 */
[----:B------:R-:W-:Y:S05]  /*2dd0*/  @P2 BRA `(.L_x_76) ;  /* 0x00000000000c2947 */ /* 0x000fea0003800000 */
[----:B------:R-:W5:Y:S02]  /*2de0*/  LDG.E.U8 R96, desc[UR52][R2.64+0x29] ;  /* 0x0000293402607981 */ /* 0x000f64000c1e1100 */
[----:B-----5:R-:W-:-:S05]  /*2df0*/  PRMT R10, R96, 0x8880, RZ ;  /* 0x00008880600a7816 */ /* 0x020fca00000000ff */
[----:B------:R-:W-:-:S07]  /*2e00*/  IMAD R13, R10, R23, RZ ;  /* 0x000000170a0d7224 */ /* 0x000fce00078e02ff */
.L_x_76:
[----:B------:R-:W-:Y:S05]  /*2e10*/  BSYNC B1 ;  /* 0x0000000000017941 */ /* 0x000fea0003800000 */
.L_x_75:
        /* <DEDUP_REMOVED lines=12> */
.L_x_78:
[----:B------:R-:W-:Y:S05]  /*2ee0*/  BSYNC B1 ;  /* 0x0000000000017941 */ /* 0x000fea0003800000 */
.L_x_77:
[----:B---3--:R-:W-:Y:S01]  /*2ef0*/  @!P4 IMAD R11, R46, R22, R13 ;  /* 0x000000162e0bc224 */ /* 0x008fe200078e020d */
[----:B------:R-:W-:Y:S04]  /*2f00*/  BSSY B1, `(.L_x_79) ;  /* 0x0000006000017945 */ /* 0x000fe80003800000 */
[----:B------:R3:W-:Y:S01]  /*2f10*/  @!P4 STG.E.U8 desc[UR52][R6.64+0x28], R11 ;  /* 0x0000280b0600c986 */ /* 0x0007e2000c101134 */
[----:B------:R-:W-:Y:S05]  /*2f20*/  @P3 BRA `(.L_x_80) ;  /* 0x00000000000c3947 */ /* 0x000fea0003800000 */
[----:B------:R-:W5:Y:S02]  /*2f30*/  LDG.E.U8 R96, desc[UR52][R8.64+0x29] ;  /* 0x0000293408607981 */ /* 0x000f64000c1e1100 */
[----:B-----5:R-:W-:-:S05]  /*2f40*/  PRMT R10, R96, 0x8880, RZ ;  /* 0x00008880600a7816 */ /* 0x020fca00000000ff */
[----:B------:R-:W-:-:S07]  /*2f50*/  IMAD R13, R10, R23, RZ ;  /* 0x000000170a0d7224 */ /* 0x000fce00078e02ff */
.L_x_80:
[----:B------:R-:W-:Y:S05]  /*2f60*/  BSYNC B1 ;  /* 0x0000000000017941 */ /* 0x000fea0003800000 */
.L_x_79:
[----:B------:R-:W-:Y:S01]  /*2f70*/  @!P3 IMAD R47, R47, R22, R13 ;  /* 0x000000162f2fb224 */ /* 0x000fe200078e020d */
[----:B------:R-:W-:Y:S04]  /*2f80*/  BSSY B1, `(.L_x_81) ;  /* 0x0000006000017945 */ /* 0x000fe80003800000 */
[----:B------:R0:W-:Y:S01]  /*2f90*/  @!P3 STG.E.U8 desc[UR52][R6.64+0x29], R47 ;  /* 0x0000292f0600b986 */ /* 0x0001e2000c101134 */
[----:B------:R-:W-:Y:S05]  /*2fa0*/  @P5 BRA `(.L_x_82) ;  /* 0x00000000000c5947 */ /* 0x000fea0003800000 */
[----:B------:R-:W5:Y:S02]  /*2fb0*/  LDG.E.U8 R96, desc[UR52][R2.64+0x30] ;  /* 0x0000303402607981 */ /* 0x000f64000c1e1100 */
[----:B-----5:R-:W-:-:S05]  /*2fc0*/  PRMT R10, R96, 0x8880, RZ ;  /* 0x00008880600a7816 */ /* 0x020fca00000000ff */
[----:B------:R-:W-:-:S07]  /*2fd0*/  IMAD R13, R10, R23, RZ ;  /* 0x000000170a0d7224 */ /* 0x000fce00078e02ff */
.L_x_82:
[----:B------:R-:W-:Y:S05]  /*2fe0*/  BSYNC B1 ;  /* 0x0000000000017941 */ /* 0x000fea0003800000 */
.L_x_81:
[----:B---3--:R-:W-:Y:S01]  /*2ff0*/  @!P5 IMAD R11, R48, R22, R13 ;  /* 0x00000016300bd224 */ /* 0x008fe200078e020d */
[----:B------:R-:W-:Y:S04]  /*3000*/  BSSY B1, `(.L_x_83) ;  /* 0x0000006000017945 */ /* 0x000fe80003800000 */
[----:B------:R3:W-:Y:S01]  /*3010*/  @!P5 STG.E.U8 desc[UR52][R4.64+0x30], R11 ;  /* 0x0000300b0400d986 */ /* 0x0007e2000c101134 */
[----:B------:R-:W-:Y:S05]  /*3020*/  @P6 BRA `(.L_x_84) ;  /* 0x00000000000c6947 */ /* 0x000fea0003800000 */
[----:B------:R-:W5:Y:S02]  /*3030*/  LDG.E.U8 R96, desc[UR52][R2.64+0x31] ;  /* 0x0000313402607981 */ /* 0x000f64000c1e1100 */
[----:B-----5:R-:W-:-:S05]  /*3040*/  PRMT R10, R96, 0x8880, RZ ;  /* 0x00008880600a7816 */ /* 0x020fca00000000ff */
[----:B------:R-:W-:-:S07]  /*3050*/  IMAD R13, R10, R23, RZ ;  /* 0x000000170a0d7224 */ /* 0x000fce00078e02ff */
.L_x_84:
[----:B------:R-:W-:Y:S05]  /*3060*/  BSYNC B1 ;  /* 0x0000000000017941 */ /* 0x000fea0003800000 */
.L_x_83:
[----:B------:R-:W-:Y:S01]  /*3070*/  @!P6 IMAD R49, R49, R22, R13 ;  /* 0x000000163131e224 */ /* 0x000fe200078e020d */
[----:B------:R-:W-:Y:S04]  /*3080*/  BSSY B1, `(.L_x_85) ;  /* 0x0000006000017945 */ /* 0x000fe80003800000 */
[----:B------:R0:W-:Y:S01]  /*3090*/  @!P6 STG.E.U8 desc[UR52][R4.64+0x31], R49 ;  /* 0x000031310400e986 */ /* 0x0001e2000c101134 */
[----:B------:R-:W-:Y:S05]  /*30a0*/  @P2 BRA `(.L_x_86) ;  /* 0x00000000000c2947 */ /* 0x000fea0003800000 */
[----:B------:R-:W5:Y:S02]  /*30b0*/  LDG.E.U8 R96, desc[UR52][R8.64+0x30] ;  /* 0x0000303408607981 */ /* 0x000f64000c1e1100 */
[----:B-----5:R-:W-:-:S05]  /*30c0*/  PRMT R10, R96, 0x8880, RZ ;  /* 0x00008880600a7816 */ /* 0x020fca00000000ff */
[----:B------:R-:W-:-:S07]  /*30d0*/  IMAD R13, R10, R23, RZ ;  /* 0x000000170a0d7224 */ /* 0x000fce00078e02ff */
.L_x_86:
[----:B------:R-:W-:Y:S05]  /*30e0*/  BSYNC B1 ;  /* 0x0000000000017941 */ /* 0x000fea0003800000 */
.L_x_85:
        /* <DEDUP_REMOVED lines=12> */
.L_x_88:
[----:B------:R-:W-:Y:S05]  /*31b0*/  BSYNC B1 ;  /* 0x0000000000017941 */ /* 0x000fea0003800000 */
.L_x_87:
[----:B------:R-:W-:Y:S01]  /*31c0*/  @!P4 IMAD R51, R51, R22, R13 ;  /* 0x000000163333c224 */ /* 0x000fe200078e020d */
[----:B------:R-:W-:Y:S04]  /*31d0*/  BSSY B1, `(.L_x_89) ;  /* 0x0000006000017945 */ /* 0x000fe80003800000 */
[----:B------:R0:W-:Y:S01]  /*31e0*/  @!P4 STG.E.U8 desc[UR52][R6.64+0x31], R51 ;  /* 0x000031330600c986 */ /* 0x0001e2000c101134 */
[----:B------:R-:W-:Y:S05]  /*31f0*/  @P3 BRA `(.L_x_90) ;  /* 0x00000000000c3947 */ /* 0x000fea0003800000 */
[----:B------:R-:W5:Y:S02]  /*3200*/  LDG.E.U8 R96, desc[UR52][R2.64+0x38] ;  /* 0x0000383402607981 */ /* 0x000f64000c1e1100 */
[----:B-----5:R-:W-:-:S05]  /*3210*/  PRMT R10, R96, 0x8880, RZ ;  /* 0x00008880600a7816 */ /* 0x020fca00000000ff */
[----:B------:R-:W-:-:S07]  /*3220*/  IMAD R13, R10, R23, RZ ;  /* 0x000000170a0d7224 */ /* 0x000fce00078e02ff */
.L_x_90:
[----:B------:R-:W-:Y:S05]  /*3230*/  BSYNC B1 ;  /* 0x0000000000017941 */ /* 0x000fea0003800000 */
.L_x_89:
[----:B---3--:R-:W-:Y:S01]  /*3240*/  @!P3 IMAD R11, R52, R22, R13 ;  /* 0x00000016340bb224 */ /* 0x008fe200078e020d */
[----:B------:R-:W-:Y:S04]  /*3250*/  BSSY B1, `(.L_x_91) ;  /* 0x0000006000017945 */ /* 0x000fe80003800000 */
[----:B------:R3:W-:Y:S01]  /*3260*/  @!P3 STG.E.U8 desc[UR52][R4.64+0x38], R11 ;  /* 0x0000380b0400b986 */ /* 0x0007e2000c101134 */
[----:B------:R-:W-:Y:S05]  /*3270*/  @P5 BRA `(.L_x_92) ;  /* 0x00000000000c5947 */ /* 0x000fea0003800000 */
[----:B------:R-:W5:Y:S02]  /*3280*/  LDG.E.U8 R96, desc[UR52][R2.64+0x39] ;  /* 0x0000393402607981 */ /* 0x000f64000c1e1100 */
[----:B-----5:R-:W-:-:S05]  /*3290*/  PRMT R10, R96, 0x8880, RZ ;  /* 0x00008880600a7816 */ /* 0x020fca00000000ff */
[----:B------:R-:W-:-:S07]  /*32a0*/  IMAD R13, R10, R23, RZ ;  /* 0x000000170a0d7224 */ /* 0x000fce00078e02ff */
.L_x_92:
[----:B------:R-:W-:Y:S05]  /*32b0*/  BSYNC B1 ;  /* 0x0000000000017941 */ /* 0x000fea0003800000 */
.L_x_91:
[----:B------:R-:W-:Y:S01]  /*32c0*/  @!P5 IMAD R53, R53, R22, R13 ;  /* 0x000000163535d224 */ /* 0x000fe200078e020d */
[----:B------:R-:W-:Y:S04]  /*32d0*/  BSSY B1, `(.L_x_93) ;  /* 0x0000006000017945 */ /* 0x000fe80003800000 */
[----:B------:R0:W-:Y:S01]  /*32e0*/  @!P5 STG.E.U8 desc[UR52][R4.64+0x39], R53 ;  /* 0x000039350400d986 */ /* 0x0001e2000c101134 */
[----:B------:R-:W-:Y:S05]  /*32f0*/  @P6 BRA `(.L_x_94) ;  /* 0x00000000000c6947 */ /* 0x000fea0003800000 */
[----:B------:R-:W5:Y:S02]  /*3300*/  LDG.E.U8 R96, desc[UR52][R8.64+0x38] ;  /* 0x0000383408607981 */ /* 0x000f64000c1e1100 */
[----:B-----5:R-:W-:-:S05]  /*3310*/  PRMT R10, R96, 0x8880, RZ ;  /* 0x00008880600a7816 */ /* 0x020fca00000000ff */
[----:B------:R-:W-:-:S07]  /*3320*/  IMAD R13, R10, R23, RZ ;  /* 0x000000170a0d7224 */ /* 0x000fce00078e02ff */
.L_x_94:
[----:B------:R-:W-:Y:S05]  /*3330*/  BSYNC B1 ;  /* 0x0000000000017941 */ /* 0x000fea0003800000 */
.L_x_93:
[----:B---3--:R-:W-:Y:S01]  /*3340*/  @!P6 IMAD R11, R54, R22, R13 ;  /* 0x00000016360be224 */ /* 0x008fe200078e020d */
[----:B------:R-:W-:Y:S04]  /*3350*/  BSSY B1, `(.L_x_95) ;  /* 0x0000006000017945 */ /* 0x000fe80003800000 */
[----:B------:R3:W-:Y:S01]  /*3360*/  @!P6 STG.E.U8 desc[UR52][R6.64+0x38], R11 ;  /* 0x0000380b0600e986 */ /* 0x0007e2000c101134 */
[----:B------:R-:W-:Y:S05]  /*3370*/  @P2 BRA `(.L_x_96) ;  /* 0x00000000000c2947 */ /* 0x000fea0003800000 */
[----:B------:R-:W5:Y:S02]  /*3380*/  LDG.E.U8 R96, desc[UR52][R8.64+0x39] ;  /* 0x0000393408607981 */ /* 0x000f64000c1e1100 */
[----:B-----5:R-:W-:-:S05]  /*3390*/  PRMT R10, R96, 0x8880, RZ ;  /* 0x00008880600a7816 */ /* 0x020fca00000000ff */
[----:B------:R-:W-:-:S07]  /*33a0*/  IMAD R13, R10, R23, RZ ;  /* 0x000000170a0d7224 */ /* 0x000fce00078e02ff */
.L_x_96:
[----:B------:R-:W-:Y:S05]  /*33b0*/  BSYNC B1 ;  /* 0x0000000000017941 */ /* 0x000fea0003800000 */
.L_x_95:
        /* <DEDUP_REMOVED lines=12> */
.L_x_98:
[----:B------:R-:W-:Y:S05]  /*3480*/  BSYNC B1 ;  /* 0x0000000000017941 */ /* 0x000fea0003800000 */
.L_x_97:
[----:B---3--:R-:W-:Y:S01]  /*3490*/  @!P4 IMAD R11, R56, R22, R13 ;  /* 0x00000016380bc224 */ /* 0x008fe200078e020d */
[----:B------:R-:W-:Y:S04]  /*34a0*/  BSSY B1, `(.L_x_99) ;  /* 0x0000006000017945 */ /* 0x000fe80003800000 */
[----:B------:R3:W-:Y:S01]  /*34b0*/  @!P4 STG.E.U8 desc[UR52][R4.64+0x40], R11 ;  /* 0x0000400b0400c986 */ /* 0x0007e2000c101134 */
[----:B------:R-:W-:Y:S05]  /*34c0*/  @P3 BRA `(.L_x_100) ;  /* 0x00000000000c3947 */ /* 0x000fea0003800000 */
[----:B------:R-:W5:Y:S02]  /*34d0*/  LDG.E.U8 R96, desc[UR52][R2.64+0x41] ;  /* 0x0000413402607981 */ /* 0x000f64000c1e1100 */
[----:B-----5:R-:W-:-:S05]  /*34e0*/  PRMT R10, R96, 0x8880, RZ ;  /* 0x00008880600a7816 */ /* 0x020fca00000000ff */
[----:B------:R-:W-:-:S07]  /*34f0*/  IMAD R13, R10, R23, RZ ;  /* 0x000000170a0d7224 */ /* 0x000fce00078e02ff */
.L_x_100:
[----:B------:R-:W-:Y:S05]  /*3500*/  BSYNC B1 ;  /* 0x0000000000017941 */ /* 0x000fea0003800000 */
.L_x_99:
[----:B------:R-:W-:Y:S01]  /*3510*/  @!P3 IMAD R57, R57, R22, R13 ;  /* 0x000000163939b224 */ /* 0x000fe200078e020d */
[----:B------:R-:W-:Y:S04]  /*3520*/  BSSY B1, `(.L_x_101) ;  /* 0x0000006000017945 */ /* 0x000fe80003800000 */
[----:B------:R0:W-:Y:S01]  /*3530*/  @!P3 STG.E.U8 desc[UR52][R4.64+0x41], R57 ;  /* 0x000041390400b986 */ /* 0x0001e2000c101134 */
[----:B------:R-:W-:Y:S05]  /*3540*/  @P5 BRA `(.L_x_102) ;  /* 0x00000000000c5947 */ /* 0x000fea0003800000 */
[----:B------:R-:W5:Y:S02]  /*3550*/  LDG.E.U8 R96, desc[UR52][R8.64+0x40] ;  /* 0x0000403408607981 */ /* 0x000f64000c1e1100 */
[----:B-----5:R-:W-:-:S05]  /*3560*/  PRMT R10, R96, 0x8880, RZ ;  /* 0x00008880600a7816 */ /* 0x020fca00000000ff */
[----:B------:R-:W-:-:S07]  /*3570*/  IMAD R13, R10, R23, RZ ;  /* 0x000000170a0d7224 */ /* 0x000fce00078e02ff */
.L_x_102:
[----:B------:R-:W-:Y:S05]  /*3580*/  BSYNC B1 ;  /* 0x0000000000017941 */ /* 0x000fea0003800000 */
.L_x_101:
[----:B---3--:R-:W-:Y:S01]  /*3590*/  @!P5 IMAD R11, R58, R22, R13 ;  /* 0x000000163a0bd224 */ /* 0x008fe200078e020d */
[----:B------:R-:W-:Y:S04]  /*35a0*/  BSSY B1, `(.L_x_103) ;  /* 0x0000006000017945 */ /* 0x000fe80003800000 */
[----:B------:R3:W-:Y:S01]  /*35b0*/  @!P5 STG.E.U8 desc[UR52][R6.64+0x40], R11 ;  /* 0x0000400b0600d986 */ /* 0x0007e2000c101134 */
[----:B------:R-:W-:Y:S05]  /*35c0*/  @P6 BRA `(.L_x_104) ;  /* 0x00000000000c6947 */ /* 0x000fea0003800000 */
[----:B------:R-:W5:Y:S02]  /*35d0*/  LDG.E.U8 R96, desc[UR52][R8.64+0x41] ;  /* 0x0000413408607981 */ /* 0x000f64000c1e1100 */
[----:B-----5:R-:W-:-:S05]  /*35e0*/  PRMT R10, R96, 0x8880, RZ ;  /* 0x00008880600a7816 */ /* 0x020fca00000000ff */
[----:B------:R-:W-:-:S07]  /*35f0*/  IMAD R13, R10, R23, RZ ;  /* 0x000000170a0d7224 */ /* 0x000fce00078e02ff */
.L_x_104:
[----:B------:R-:W-:Y:S05]  /*3600*/  BSYNC B1 ;  /* 0x0000000000017941 */ /* 0x000fea0003800000 */
.L_x_103:
[----:B------:R-:W-:Y:S01]  /*3610*/  @!P6 IMAD R59, R59, R22, R13 ;  /* 0x000000163b3be224 */ /* 0x000fe200078e020d */
[----:B------:R-:W-:Y:S04]  /*3620*/  BSSY B1, `(.L_x_105) ;  /* 0x0000006000017945 */ /* 0x000fe80003800000 */
[----:B------:R0:W-:Y:S01]  /*3630*/  @!P6 STG.E.U8 desc[UR52][R6.64+0x41], R59 ;  /* 0x0000413b0600e986 */ /* 0x0001e2000c101134 */
[----:B------:R-:W-:Y:S05]  /*3640*/  @P2 BRA `(.L_x_106) ;  /* 0x00000000000c2947 */ /* 0x000fea0003800000 */
[----:B------:R-:W5:Y:S02]  /*3650*/  LDG.E.U8 R96, desc[UR52][R2.64+0x48] ;  /* 0x0000483402607981 */ /* 0x000f64000c1e1100 */
[----:B-----5:R-:W-:-:S05]  /*3660*/  PRMT R10, R96, 0x8880, RZ ;  /* 0x00008880600a7816 */ /* 0x020fca00000000ff */
[----:B------:R-:W-:-:S07]  /*3670*/  IMAD R13, R10, R23, RZ ;  /* 0x000000170a0d7224 */ /* 0x000fce00078e02ff */
.L_x_106:
[----:B------:R-:W-:Y:S05]  /*3680*/  BSYNC B1 ;  /* 0x0000000000017941 */ /* 0x000fea0003800000 */
.L_x_105:
        /* <DEDUP_REMOVED lines=12> */
.L_x_108:
[----:B------:R-:W-:Y:S05]  /*3750*/  BSYNC B1 ;  /* 0x0000000000017941 */ /* 0x000fea0003800000 */
.L_x_107:
[----:B------:R-:W-:Y:S01]  /*3760*/  @!P4 IMAD R61, R61, R22, R13 ;  /* 0x000000163d3dc224 */ /* 0x000fe200078e020d */
[----:B------:R-:W-:Y:S04]  /*3770*/  BSSY B1, `(.L_x_109) ;  /* 0x0000006000017945 */ /* 0x000fe80003800000 */
[----:B------:R0:W-:Y:S01]  /*3780*/  @!P4 STG.E.U8 desc[UR52][R4.64+0x49], R61 ;  /* 0x0000493d0400c986 */ /* 0x0001e2000c101134 */
[----:B------:R-:W-:Y:S05]  /*3790*/  @P3 BRA `(.L_x_110) ;  /* 0x00000000000c3947 */ /* 0x000fea0003800000 */
[----:B------:R-:W5:Y:S02]  /*37a0*/  LDG.E.U8 R96, desc[UR52][R8.64+0x48] ;  /* 0x0000483408607981 */ /* 0x000f64000c1e1100 */
[----:B-----5:R-:W-:-:S05]  /*37b0*/  PRMT R10, R96, 0x8880, RZ ;  /* 0x00008880600a7816 */ /* 0x020fca00000000ff */
[----:B------:R-:W-:-:S07]  /*37c0*/  IMAD R13, R10, R23, RZ ;  /* 0x000000170a0d7224 */ /* 0x000fce00078e02ff */
.L_x_110:
[----:B------:R-:W-:Y:S05]  /*37d0*/  BSYNC B1 ;  /* 0x0000000000017941 */ /* 0x000fea0003800000 */
.L_x_109:
[----:B---3--:R-:W-:Y:S01]  /*37e0*/  @!P3 IMAD R11, R62, R22, R13 ;  /* 0x000000163e0bb224 */ /* 0x008fe200078e020d */
[----:B------:R-:W-:Y:S04]  /*37f0*/  BSSY B1, `(.L_x_111) ;  /* 0x0000006000017945 */ /* 0x000fe80003800000 */
[----:B------:R3:W-:Y:S01]  /*3800*/  @!P3 STG.E.U8 desc[UR52][R6.64+0x48], R11 ;  /* 0x0000480b0600b986 */ /* 0x0007e2000c101134 */
[----:B------:R-:W-:Y:S05]  /*3810*/  @P5 BRA `(.L_x_112) ;  /* 0x00000000000c5947 */ /* 0x000fea0003800000 */
[----:B------:R-:W5:Y:S02]  /*3820*/  LDG.E.U8 R96, desc[UR52][R8.64+0x49] ;  /* 0x0000493408607981 */ /* 0x000f64000c1e1100 */
[----:B-----5:R-:W-:-:S05]  /*3830*/  PRMT R10, R96, 0x8880, RZ ;  /* 0x00008880600a7816 */ /* 0x020fca00000000ff */
[----:B------:R-:W-:-:S07]  /*3840*/  IMAD R13, R10, R23, RZ ;  /* 0x000000170a0d7224 */ /* 0x000fce00078e02ff */
.L_x_112:
[----:B------:R-:W-:Y:S05]  /*3850*/  BSYNC B1 ;  /* 0x0000000000017941 */ /* 0x000fea0003800000 */
.L_x_111:
[----:B------:R-:W-:Y:S01]  /*3860*/  @!P5 IMAD R63, R63, R22, R13 ;  /* 0x000000163f3fd224 */ /* 0x000fe200078e020d */
[----:B------:R-:W-:Y:S04]  /*3870*/  BSSY B1, `(.L_x_113) ;  /* 0x0000006000017945 */ /* 0x000fe80003800000 */
[----:B------:R0:W-:Y:S01]  /*3880*/  @!P5 STG.E.U8 desc[UR52][R6.64+0x49], R63 ;  /* 0x0000493f0600d986 */ /* 0x0001e2000c101134 */
[----:B------:R-:W-:Y:S05]  /*3890*/  @P6 BRA `(.L_x_114) ;  /* 0x00000000000c6947 */ /* 0x000fea0003800000 */
[----:B------:R-:W5:Y:S02]  /*38a0*/  LDG.E.U8 R96, desc[UR52][R2.64+0x50] ;  /* 0x0000503402607981 */ /* 0x000f64000c1e1100 */
[----:B-----5:R-:W-:-:S05]  /*38b0*/  PRMT R10, R96, 0x8880, RZ ;  /* 0x00008880600a7816 */ /* 0x020fca00000000ff */
[----:B------:R-:W-:-:S07]  /*38c0*/  IMAD R13, R10, R23, RZ ;  /* 0x000000170a0d7224 */ /* 0x000fce00078e02ff */
.L_x_114:
[----:B------:R-:W-:Y:S05]  /*38d0*/  BSYNC B1 ;  /* 0x0000000000017941 */ /* 0x000fea0003800000 */
.L_x_113:
[----:B---3--:R-:W-:Y:S01]  /*38e0*/  @!P6 IMAD R11, R64, R22, R13 ;  /* 0x00000016400be224 */ /* 0x008fe200078e020d */
[----:B------:R-:W-:Y:S04]  /*38f0*/  BSSY B1, `(.L_x_115) ;  /* 0x0000006000017945 */ /* 0x000fe80003800000 */
[----:B------:R3:W-:Y:S01]  /*3900*/  @!P6 STG.E.U8 desc[UR52][R4.64+0x50], R11 ;  /* 0x0000500b0400e986 */ /* 0x0007e2000c101134 */
[----:B------:R-:W-:Y:S05]  /*3910*/  @P2 BRA `(.L_x_116) ;  /* 0x00000000000c2947 */ /* 0x000fea0003800000 */
[----:B------:R-:W5:Y:S02]  /*3920*/  LDG.E.U8 R96, desc[UR52][R2.64+0x51] ;  /* 0x0000513402607981 */ /* 0x000f64000c1e1100 */
[----:B-----5:R-:W-:-:S05]  /*3930*/  PRMT R10, R96, 0x8880, RZ ;  /* 0x00008880600a7816 */ /* 0x020fca00000000ff */
[----:B------:R-:W-:-:S07]  /*3940*/  IMAD R13, R10, R23, RZ ;  /* 0x000000170a0d7224 */ /* 0x000fce00078e02ff */
.L_x_116:
[----:B------:R-:W-:Y:S05]  /*3950*/  BSYNC B1 ;  /* 0x0000000000017941 */ /* 0x000fea0003800000 */
.L_x_115:
        /* <DEDUP_REMOVED lines=12> */
.L_x_118:
[----:B------:R-:W-:Y:S05]  /*3a20*/  BSYNC B1 ;  /* 0x0000000000017941 */ /* 0x000fea0003800000 */
.L_x_117:
[----:B---3--:R-:W-:Y:S01]  /*3a30*/  @!P4 IMAD R11, R66, R22, R13 ;  /* 0x00000016420bc224 */ /* 0x008fe200078e020d */
[----:B------:R-:W-:Y:S04]  /*3a40*/  BSSY B1, `(.L_x_119) ;  /* 0x0000006000017945 */ /* 0x000fe80003800000 */
[----:B------:R3:W-:Y:S01]  /*3a50*/  @!P4 STG.E.U8 desc[UR52][R6.64+0x50], R11 ;  /* 0x0000500b0600c986 */ /* 0x0007e2000c101134 */
[----:B------:R-:W-:Y:S05]  /*3a60*/  @P3 BRA `(.L_x_120) ;  /* 0x00000000000c3947 */ /* 0x000fea0003800000 */
[----:B------:R-:W5:Y:S02]  /*3a70*/  LDG.E.U8 R96, desc[UR52][R8.64+0x51] ;  /* 0x0000513408607981 */ /* 0x000f64000c1e1100 */
[----:B-----5:R-:W-:-:S05]  /*3a80*/  PRMT R10, R96, 0x8880, RZ ;  /* 0x00008880600a7816 */ /* 0x020fca00000000ff */
[----:B------:R-:W-:-:S07]  /*3a90*/  IMAD R13, R10, R23, RZ ;  /* 0x000000170a0d7224 */ /* 0x000fce00078e02ff */
.L_x_120:
[----:B------:R-:W-:Y:S05]  /*3aa0*/  BSYNC B1 ;  /* 0x0000000000017941 */ /* 0x000fea0003800000 */
.L_x_119:
[----:B------:R-:W-:Y:S01]  /*3ab0*/  @!P3 IMAD R67, R67, R22, R13 ;  /* 0x000000164343b224 */ /* 0x000fe200078e020d */
[----:B------:R-:W-:Y:S04]  /*3ac0*/  BSSY B1, `(.L_x_121) ;  /* 0x0000006000017945 */ /* 0x000fe80003800000 */
[----:B------:R0:W-:Y:S01]  /*3ad0*/  @!P3 STG.E.U8 desc[UR52][R6.64+0x51], R67 ;  /* 0x000051430600b986 */ /* 0x0001e2000c101134 */
[----:B------:R-:W-:Y:S05]  /*3ae0*/  @P5 BRA `(.L_x_122) ;  /* 0x00000000000c5947 */ /* 0x000fea0003800000 */
[----:B------:R-:W5:Y:S02]  /*3af0*/  LDG.E.U8 R96, desc[UR52][R2.64+0x58] ;  /* 0x0000583402607981 */ /* 0x000f64000c1e1100 */
[----:B-----5:R-:W-:-:S05]  /*3b00*/  PRMT R10, R96, 0x8880, RZ ;  /* 0x00008880600a7816 */ /* 0x020fca00000000ff */
[----:B------:R-:W-:-:S07]  /*3b10*/  IMAD R13, R10, R23, RZ ;  /* 0x000000170a0d7224 */ /* 0x000fce00078e02ff */
.L_x_122:
[----:B------:R-:W-:Y:S05]  /*3b20*/  BSYNC B1 ;  /* 0x0000000000017941 */ /* 0x000fea0003800000 */
.L_x_121:
[----:B---3--:R-:W-:Y:S01]  /*3b30*/  @!P5 IMAD R11, R68, R22, R13 ;  /* 0x00000016440bd224 */ /* 0x008fe200078e020d */
[----:B------:R-:W-:Y:S04]  /*3b40*/  BSSY B1, `(.L_x_123) ;  /* 0x0000006000017945 */ /* 0x000fe80003800000 */
[----:B------:R3:W-:Y:S01]  /*3b50*/  @!P5 STG.E.U8 desc[UR52][R4.64+0x58], R11 ;  /* 0x0000580b0400d986 */ /* 0x0007e2000c101134 */
[----:B------:R-:W-:Y:S05]  /*3b60*/  @P6 BRA `(.L_x_124) ;  /* 0x00000000000c6947 */ /* 0x000fea0003800000 */
[----:B------:R-:W5:Y:S02]  /*3b70*/  LDG.E.U8 R96, desc[UR52][R2.64+0x59] ;  /* 0x0000593402607981 */ /* 0x000f64000c1e1100 */
[----:B-----5:R-:W-:-:S05]  /*3b80*/  PRMT R10, R96, 0x8880, RZ ;  /* 0x00008880600a7816 */ /* 0x020fca00000000ff */
[----:B------:R-:W-:-:S07]  /*3b90*/  IMAD R13, R10, R23, RZ ;  /* 0x000000170a0d7224 */ /* 0x000fce00078e02ff */
.L_x_124:
[----:B------:R-:W-:Y:S05]  /*3ba0*/  BSYNC B1 ;  /* 0x0000000000017941 */ /* 0x000fea0003800000 */
.L_x_123:
[----:B------:R-:W-:Y:S01]  /*3bb0*/  @!P6 IMAD R69, R69, R22, R13 ;  /* 0x000000164545e224 */ /* 0x000fe200078e020d */
[----:B------:R-:W-:Y:S04]  /*3bc0*/  BSSY B1, `(.L_x_125) ;  /* 0x0000006000017945 */ /* 0x000fe80003800000 */
[----:B------:R0:W-:Y:S01]  /*3bd0*/  @!P6 STG.E.U8 desc[UR52][R4.64+0x59], R69 ;  /* 0x000059450400e986 */ /* 0x0001e2000c101134 */
[----:B------:R-:W-:Y:S05]  /*3be0*/  @P2 BRA `(.L_x_126) ;  /* 0x00000000000c2947 */ /* 0x000fea0003800000 */
[----:B------:R-:W5:Y:S02]  /*3bf0*/  LDG.E.U8 R96, desc[UR52][R8.64+0x58] ;  /* 0x0000583408607981 */ /* 0x000f64000c1e1100 */
[----:B-----5:R-:W-:-:S05]  /*3c00*/  PRMT R10, R96, 0x8880, RZ ;  /* 0x00008880600a7816 */ /* 0x020fca00000000ff */
[----:B------:R-:W-:-:S07]  /*3c10*/  IMAD R13, R10, R23, RZ ;  /* 0x000000170a0d7224 */ /* 0x000fce00078e02ff */
.L_x_126:
[----:B------:R-:W-:Y:S05]  /*3c20*/  BSYNC B1 ;  /* 0x0000000000017941 */ /* 0x000fea0003800000 */
.L_x_125:
        /* <DEDUP_REMOVED lines=12> */
.L_x_128:
[----:B------:R-:W-:Y:S05]  /*3cf0*/  BSYNC B1 ;  /* 0x0000000000017941 */ /* 0x000fea0003800000 */
.L_x_127:
[----:B------:R-:W-:Y:S01]  /*3d00*/  @!P4 IMAD R71, R71, R22, R13 ;  /* 0x000000164747c224 */ /* 0x000fe200078e020d */
[----:B------:R-:W-:Y:S04]  /*3d10*/  BSSY B1, `(.L_x_129) ;  /* 0x0000006000017945 */ /* 0x000fe80003800000 */
[----:B------:R0:W-:Y:S01]  /*3d20*/  @!P4 STG.E.U8 desc[UR52][R6.64+0x59], R71 ;  /* 0x000059470600c986 */ /* 0x0001e2000c101134 */
[----:B------:R-:W-:Y:S05]  /*3d30*/  @P3 BRA `(.L_x_130) ;  /* 0x00000000000c3947 */ /* 0x000fea0003800000 */
[----:B------:R-:W5:Y:S02]  /*3d40*/  LDG.E.U8 R96, desc[UR52][R2.64+0x60] ;  /* 0x0000603402607981 */ /* 0x000f64000c1e1100 */
[----:B-----5:R-:W-:-:S05]  /*3d50*/  PRMT R10, R96, 0x8880, RZ ;  /* 0x00008880600a7816 */ /* 0x020fca00000000ff */
[----:B------:R-:W-:-:S07]  /*3d60*/  IMAD R13, R10, R23, RZ ;  /* 0x000000170a0d7224 */ /* 0x000fce00078e02ff */
.L_x_130:
[----:B------:R-:W-:Y:S05]  /*3d70*/  BSYNC B1 ;  /* 0x0000000000017941 */ /* 0x000fea0003800000 */
.L_x_129:
[----:B---3--:R-:W-:Y:S01]  /*3d80*/  @!P3 IMAD R11, R72, R22, R13 ;  /* 0x00000016480bb224 */ /* 0x008fe200078e020d */
[----:B------:R-:W-:Y:S04]  /*3d90*/  BSSY B1, `(.L_x_131) ;  /* 0x0000006000017945 */ /* 0x000fe80003800000 */
[----:B------:R3:W-:Y:S01]  /*3da0*/  @!P3 STG.E.U8 desc[UR52][R4.64+0x60], R11 ;  /* 0x0000600b0400b986 */ /* 0x0007e2000c101134 */
[----:B------:R-:W-:Y:S05]  /*3db0*/  @P5 BRA `(.L_x_132) ;  /* 0x00000000000c5947 */ /* 0x000fea0003800000 */
[----:B------:R-:W5:Y:S02]  /*3dc0*/  LDG.E.U8 R96, desc[UR52][R2.64+0x61] ;  /* 0x0000613402607981 */ /* 0x000f64000c1e1100 */
[----:B-----5:R-:W-:-:S05]  /*3dd0*/  PRMT R10, R96, 0x8880, RZ ;  /* 0x00008880600a7816 */ /* 0x020fca00000000ff */
[----:B------:R-:W-:-:S07]  /*3de0*/  IMAD R13, R10, R23, RZ ;  /* 0x000000170a0d7224 */ /* 0x000fce00078e02ff */
.L_x_132:
[----:B------:R-:W-:Y:S05]  /*3df0*/  BSYNC B1 ;  /* 0x0000000000017941 */ /* 0x000fea0003800000 */
.L_x_131:
[----:B------:R-:W-:Y:S01]  /*3e00*/  @!P5 IMAD R73, R73, R22, R13 ;  /* 0x000000164949d224 */ /* 0x000fe200078e020d */
[----:B------:R-:W-:Y:S04]  /*3e10*/  BSSY B1, `(.L_x_133) ;  /* 0x0000006000017945 */ /* 0x000fe80003800000 */
[----:B------:R0:W-:Y:S01]  /*3e20*/  @!P5 STG.E.U8 desc[UR52][R4.64+0x61], R73 ;  /* 0x000061490400d986 */ /* 0x0001e2000c101134 */
[----:B------:R-:W-:Y:S05]  /*3e30*/  @P6 BRA `(.L_x_134) ;  /* 0x00000000000c6947 */ /* 0x000fea0003800000 */
[----:B------:R-:W5:Y:S02]  /*3e40*/  LDG.E.U8 R96, desc[UR52][R8.64+0x60] ;  /* 0x0000603408607981 */ /* 0x000f64000c1e1100 */
[----:B-----5:R-:W-:-:S05]  /*3e50*/  PRMT R10, R96, 0x8880, RZ ;  /* 0x00008880600a7816 */ /* 0x020fca00000000ff */
[----:B------:R-:W-:-:S07]  /*3e60*/  IMAD R13, R10, R23, RZ ;  /* 0x000000170a0d7224 */ /* 0x000fce00078e02ff */
.L_x_134:
[----:B------:R-:W-:Y:S05]  /*3e70*/  BSYNC B1 ;  /* 0x0000000000017941 */ /* 0x000fea0003800000 */
.L_x_133:
[----:B---3--:R-:W-:Y:S01]  /*3e80*/  @!P6 IMAD R11, R74, R22, R13 ;  /* 0x000000164a0be224 */ /* 0x008fe200078e020d */
[----:B------:R-:W-:Y:S04]  /*3e90*/  BSSY B1, `(.L_x_135) ;  /* 0x0000006000017945 */ /* 0x000fe80003800000 */
[----:B------:R3:W-:Y:S01]  /*3ea0*/  @!P6 STG.E.U8 desc[UR52][R6.64+0x60], R11 ;  /* 0x0000600b0600e986 */ /* 0x0007e2000c101134 */
[----:B------:R-:W-:Y:S05]  /*3eb0*/  @P2 BRA `(.L_x_136) ;  /* 0x00000000000c2947 */ /* 0x000fea0003800000 */
[----:B------:R-:W5:Y:S02]  /*3ec0*/  LDG.E.U8 R96, desc[UR52][R8.64+0x61] ;  /* 0x0000613408607981 */ /* 0x000f64000c1e1100 */
[----:B-----5:R-:W-:-:S05]  /*3ed0*/  PRMT R10, R96, 0x8880, RZ ;  /* 0x00008880600a7816 */ /* 0x020fca00000000ff */
[----:B------:R-:W-:-:S07]  /*3ee0*/  IMAD R13, R10, R23, RZ ;  /* 0x000000170a0d7224 */ /* 0x000fce00078e02ff */
.L_x_136:
[----:B------:R-:W-:Y:S05]  /*3ef0*/  BSYNC B1 ;  /* 0x0000000000017941 */ /* 0x000fea0003800000 */
.L_x_135:
        /* <DEDUP_REMOVED lines=12> */
.L_x_138:
[----:B------:R-:W-:Y:S05]  /*3fc0*/  BSYNC B1 ;  /* 0x0000000000017941 */ /* 0x000fea0003800000 */
.L_x_137:
[----:B---3--:R-:W-:Y:S01]  /*3fd0*/  @!P5 IMAD R11, R76, R22, R13 ;  /* 0x000000164c0bd224 */ /* 0x008fe200078e020d */
[----:B------:R-:W-:Y:S04]  /*3fe0*/  BSSY B1, `(.L_x_139) ;  /* 0x0000006000017945 */ /* 0x000fe80003800000 */
[----:B------:R3:W-:Y:S01]  /*3ff0*/  @!P5 STG.E.U8 desc[UR52][R4.64+0x68], R11 ;  /* 0x0000680b0400d986 */ /* 0x0007e2000c101134 */
[----:B------:R-:W-:Y:S05]  /*4000*/  @P3 BRA `(.L_x_140) ;  /* 0x00000000000c3947 */ /* 0x000fea0003800000 */
[----:B------:R-:W5:Y:S02]  /*4010*/  LDG.E.U8 R96, desc[UR52][R2.64+0x69] ;  /* 0x0000693402607981 */ /* 0x000f64000c1e1100 */
[----:B-----5:R-:W-:-:S05]  /*4020*/  PRMT R10, R96, 0x8880, RZ ;  /* 0x00008880600a7816 */ /* 0x020fca00000000ff */
[----:B------:R-:W-:-:S07]  /*4030*/  IMAD R13, R10, R23, RZ ;  /* 0x000000170a0d7224 */ /* 0x000fce00078e02ff */
.L_x_140:
[----:B------:R-:W-:Y:S05]  /*4040*/  BSYNC B1 ;  /* 0x0000000000017941 */ /* 0x000fea0003800000 */
.L_x_139:
[----:B------:R-:W-:Y:S01]  /*4050*/  @!P3 IMAD R77, R77, R22, R13 ;  /* 0x000000164d4db224 */ /* 0x000fe200078e020d */
[----:B------:R-:W-:Y:S04]  /*4060*/  BSSY B1, `(.L_x_141) ;  /* 0x0000006000017945 */ /* 0x000fe80003800000 */
[----:B------:R0:W-:Y:S01]  /*4070*/  @!P3 STG.E.U8 desc[UR52][R4.64+0x69], R77 ;  /* 0x0000694d0400b986 */ /* 0x0001e2000c101134 */
[----:B------:R-:W-:Y:S05]  /*4080*/  @P2 BRA `(.L_x_142) ;  /* 0x00000000000c2947 */ /* 0x000fea0003800000 */
[----:B------:R-:W5:Y:S02]  /*4090*/  LDG.E.U8 R96, desc[UR52][R8.64+0x68] ;  /* 0x0000683408607981 */ /* 0x000f64000c1e1100 */
[----:B-----5:R-:W-:-:S05]  /*40a0*/  PRMT R10, R96, 0x8880, RZ ;  /* 0x00008880600a7816 */ /* 0x020fca00000000ff */
[----:B------:R-:W-:-:S07]  /*40b0*/  IMAD R13, R10, R23, RZ ;  /* 0x000000170a0d7224 */ /* 0x000fce00078e02ff */
.L_x_142:
[----:B------:R-:W-:Y:S05]  /*40c0*/  BSYNC B1 ;  /* 0x0000000000017941 */ /* 0x000fea0003800000 */
.L_x_141:
[----:B---3--:R-:W-:Y:S01]  /*40d0*/  @!P2 IMAD R11, R78, R22, R13 ;  /* 0x000000164e0ba224 */ /* 0x008fe200078e020d */
[----:B------:R-:W-:Y:S04]  /*40e0*/  BSSY B1, `(.L_x_143) ;  /* 0x0000006000017945 */ /* 0x000fe80003800000 */
[----:B------:R3:W-:Y:S01]  /*40f0*/  @!P2 STG.E.U8 desc[UR52][R6.64+0x68], R11 ;  /* 0x0000680b0600a986 */ /* 0x0007e2000c101134 */
[----:B------:R-:W-:Y:S05]  /*4100*/  @P6 BRA `(.L_x_144) ;  /* 0x00000000000c6947 */ /* 0x000fea0003800000 */
[----:B------:R-:W5:Y:S02]  /*4110*/  LDG.E.U8 R96, desc[UR52][R8.64+0x69] ;  /* 0x0000693408607981 */ /* 0x000f64000c1e1100 */
[----:B-----5:R-:W-:-:S05]  /*4120*/  PRMT R10, R96, 0x8880, RZ ;  /* 0x00008880600a7816 */ /* 0x020fca00000000ff */
[----:B------:R-:W-:-:S07]  /*4130*/  IMAD R13, R10, R23, RZ ;  /* 0x000000170a0d7224 */ /* 0x000fce00078e02ff */
.L_x_144:
[----:B------:R-:W-:Y:S05]  /*4140*/  BSYNC B1 ;  /* 0x0000000000017941 */ /* 0x000fea0003800000 */
.L_x_143:
[----:B------:R-:W-:Y:S01]  /*4150*/  @!P6 IMAD R79, R79, R22, R13 ;  /* 0x000000164f4fe224 */ /* 0x000fe200078e020d */
[----:B------:R-:W-:Y:S04]  /*4160*/  BSSY B1, `(.L_x_145) ;  /* 0x0000006000017945 */ /* 0x000fe80003800000 */
[----:B------:R0:W-:Y:S01]  /*4170*/  @!P6 STG.E.U8 desc[UR52][R6.64+0x69], R79 ;  /* 0x0000694f0600e986 */ /* 0x0001e2000c101134 */
[----:B------:R-:W-:Y:S05]  /*4180*/  @P4 BRA `(.L_x_146) ;  /* 0x00000000000c4947 */ /* 0x000fea0003800000 */
[----:B------:R-:W5:Y:S02]  /*4190*/  LDG.E.U8 R96, desc[UR52][R2.64+0x70] ;  /* 0x0000703402607981 */ /* 0x000f64000c1e1100 */
[----:B-----5:R-:W-:-:S05]  /*41a0*/  PRMT R10, R96, 0x8880, RZ ;  /* 0x00008880600a7816 */ /* 0x020fca00000000ff */
[----:B------:R-:W-:-:S07]  /*41b0*/  IMAD R13, R10, R23, RZ ;  /* 0x000000170a0d7224 */ /* 0x000fce00078e02ff */
.L_x_146:
[----:B------:R-:W-:Y:S05]  /*41c0*/  BSYNC B1 ;  /* 0x0000000000017941 */ /* 0x000fea0003800000 */
.L_x_145:
[----:B------:R-:W-:Y:S01]  /*41d0*/  ISETP.LT.OR P3, PT, R0, 0x72, !P1 ;  /* 0x000000720000780c */ /* 0x000fe20004f61670 */
[----:B---3--:R-:W-:Y:S01]  /*41e0*/  @!P4 IMAD R11, R80, R22, R13 ;  /* 0x00000016500bc224 */ /* 0x008fe200078e020d */
[----:B------:R-:W-:Y:S01]  /*41f0*/  BSSY B1, `(.L_x_147) ;  /* 0x000000b000017945 */ /* 0x000fe20003800000 */
[C---:B------:R-:W-:Y:S02]  /*4200*/  ISETP.LT.OR P2, PT, R0.reuse, 0x71, !P0 ;  /* 0x000000710000780c */ /* 0x040fe40004741670 */
[C---:B------:R-:W-:Y:S01]  /*4210*/  ISETP.LT.OR P5, PT, R0.reuse, 0x72, !P0 ;  /* 0x000000720000780c */ /* 0x040fe200047a1670 */
[----:B------:R3:W-:Y:S01]  /*4220*/  @!P4 STG.E.U8 desc[UR52][R4.64+0x70], R11 ;  /* 0x0000700b0400c986 */ /* 0x0007e2000c101134 */
[C---:B------:R-:W-:Y:S02]  /*4230*/  ISETP.LT.OR P4, PT, R0.reuse, 0x79, !P1 ;  /* 0x000000790000780c */ /* 0x040fe40004f81670 */
[C---:B------:R-:W-:Y:S02]  /*4240*/  ISETP.LT.OR P1, PT, R0.reuse, 0x7a, !P1 ;  /* 0x0000007a0000780c */ /* 0x040fe40004f21670 */
[----:B------:R-:W-:-:S02]  /*4250*/  ISETP.LT.OR P6, PT, R0, 0x79, !P0 ;  /* 0x000000790000780c */ /* 0x000fc400047c1670 */
[----:B------:R-:W-:Y:S11]  /*4260*/  @P3 BRA `(.L_x_148) ;  /* 0x00000000000c3947 */ /* 0x000ff60003800000 */
[----:B------:R-:W5:Y:S02]  /*4270*/  LDG.E.U8 R96, desc[UR52][R2.64+0x71] ;  /* 0x0000713402607981 */ /* 0x000f64000c1e1100 */
[----:B-----5:R-:W-:-:S05]  /*4280*/  PRMT R10, R96, 0x8880, RZ ;  /* 0x00008880600a7816 */ /* 0x020fca00000000ff */
[----:B------:R-:W-:-:S07]  /*4290*/  IMAD R13, R10, R23, RZ ;  /* 0x000000170a0d7224 */ /* 0x000fce00078e02ff */
.L_x_148:
[----:B------:R-:W-:Y:S05]  /*42a0*/  BSYNC B1 ;  /* 0x0000000000017941 */ /* 0x000fea0003800000 */
.L_x_147:
[----:B------:R-:W-:Y:S01]  /*42b0*/  @!P3 IMAD R81, R81, R22, R13 ;  /* 0x000000165151b224 */ /* 0x000fe200078e020d */
[----:B------:R-:W-:Y:S04]  /*42c0*/  BSSY B1, `(.L_x_149) ;  /* 0x0000006000017945 */ /* 0x000fe80003800000 */
[----:B------:R0:W-:Y:S01]  /*42d0*/  @!P3 STG.E.U8 desc[UR52][R4.64+0x71], R81 ;  /* 0x000071510400b986 */ /* 0x0001e2000c101134 */
[----:B------:R-:W-:Y:S05]  /*42e0*/  @P2 BRA `(.L_x_150) ;  /* 0x00000000000c2947 */ /* 0x000fea0003800000 */
[----:B------:R-:W5:Y:S02]  /*42f0*/  LDG.E.U8 R96, desc[UR52][R8.64+0x70] ;  /* 0x0000703408607981 */ /* 0x000f64000c1e1100 */
[----:B-----5:R-:W-:-:S05]  /*4300*/  PRMT R10, R96, 0x8880, RZ ;  /* 0x00008880600a7816 */ /* 0x020fca00000000ff */
[----:B------:R-:W-:-:S07]  /*4310*/  IMAD R13, R10, R23, RZ ;  /* 0x000000170a0d7224 */ /* 0x000fce00078e02ff */
.L_x_150:
[----:B------:R-:W-:Y:S05]  /*4320*/  BSYNC B1 ;  /* 0x0000000000017941 */ /* 0x000fea0003800000 */
.L_x_149:
[----:B---3--:R-:W-:Y:S01]  /*4330*/  @!P2 IMAD R11, R82, R22, R13 ;  /* 0x00000016520ba224 */ /* 0x008fe200078e020d */
[----:B------:R-:W-:Y:S04]  /*4340*/  BSSY B1, `(.L_x_151) ;  /* 0x0000006000017945 */ /* 0x000fe80003800000 */
[----:B------:R3:W-:Y:S01]  /*4350*/  @!P2 STG.E.U8 desc[UR52][R6.64+0x70], R11 ;  /* 0x0000700b0600a986 */ /* 0x0007e2000c101134 */
[----:B------:R-:W-:Y:S05]  /*4360*/  @P5 BRA `(.L_x_152) ;  /* 0x00000000000c5947 */ /* 0x000fea0003800000 */
[----:B------:R-:W5:Y:S02]  /*4370*/  LDG.E.U8 R96, desc[UR52][R8.64+0x71] ;  /* 0x0000713408607981 */ /* 0x000f64000c1e1100 */
[----:B-----5:R-:W-:-:S05]  /*4380*/  PRMT R10, R96, 0x8880, RZ ;  /* 0x00008880600a7816 */ /* 0x020fca00000000ff */
[----:B------:R-:W-:-:S07]  /*4390*/  IMAD R13, R10, R23, RZ ;  /* 0x000000170a0d7224 */ /* 0x000fce00078e02ff */
.L_x_152:
[----:B------:R-:W-:Y:S05]  /*43a0*/  BSYNC B1 ;  /* 0x0000000000017941 */ /* 0x000fea0003800000 */
.L_x_151:
[----:B------:R-:W-:Y:S01]  /*43b0*/  @!P5 IMAD R83, R83, R22, R13 ;  /* 0x000000165353d224 */ /* 0x000fe200078e020d */
[----:B------:R-:W-:Y:S04]  /*43c0*/  BSSY B1, `(.L_x_153) ;  /* 0x0000006000017945 */ /* 0x000fe80003800000 */
[----:B------:R0:W-:Y:S01]  /*43d0*/  @!P5 STG.E.U8 desc[UR52][R6.64+0x71], R83 ;  /* 0x000071530600d986 */ /* 0x0001e2000c101134 */
[----:B------:R-:W-:Y:S05]  /*43e0*/  @P4 BRA `(.L_x_154) ;  /* 0x00000000000c4947 */ /* 0x000fea0003800000 */
[----:B------:R-:W5:Y:S02]  /*43f0*/  LDG.E.U8 R96, desc[UR52][R2.64+0x78] ;  /* 0x0000783402607981 */ /* 0x000f64000c1e1100 */
[----:B-----5:R-:W-:-:S05]  /*4400*/  PRMT R10, R96, 0x8880, RZ ;  /* 0x00008880600a7816 */ /* 0x020fca00000000ff */
[----:B------:R-:W-:-:S07]  /*4410*/  IMAD R13, R10, R23, RZ ;  /* 0x000000170a0d7224 */ /* 0x000fce00078e02ff */
.L_x_154:
[----:B------:R-:W-:Y:S05]  /*4420*/  BSYNC B1 ;  /* 0x0000000000017941 */ /* 0x000fea0003800000 */
.L_x_153:
[----:B---3--:R-:W-:Y:S01]  /*4430*/  @!P4 IMAD R11, R84, R22, R13 ;  /* 0x00000016540bc224 */ /* 0x008fe200078e020d */
[----:B------:R-:W-:Y:S04]  /*4440*/  BSSY B1, `(.L_x_155) ;  /* 0x0000006000017945 */ /* 0x000fe80003800000 */
[----:B------:R3:W-:Y:S01]  /*4450*/  @!P4 STG.E.U8 desc[UR52][R4.64+0x78], R11 ;  /* 0x0000780b0400c986 */ /* 0x0007e2000c101134 */
[----:B------:R-:W-:Y:S05]  /*4460*/  @P1 BRA `(.L_x_156) ;  /* 0x00000000000c1947 */ /* 0x000fea0003800000 */
[----:B------:R-:W5:Y:S02]  /*4470*/  LDG.E.U8 R96, desc[UR52][R2.64+0x79] ;  /* 0x0000793402607981 */ /* 0x000f64000c1e1100 */
[----:B-----5:R-:W-:-:S05]  /*4480*/  PRMT R10, R96, 0x8880, RZ ;  /* 0x00008880600a7816 */ /* 0x020fca00000000ff */
[----:B------:R-:W-:-:S07]  /*4490*/  IMAD R13, R10, R23, RZ ;  /* 0x000000170a0d7224 */ /* 0x000fce00078e02ff */
.L_x_156:
[----:B------:R-:W-:Y:S05]  /*44a0*/  BSYNC B1 ;  /* 0x0000000000017941 */ /* 0x000fea0003800000 */
.L_x_155:
[----:B------:R-:W-:Y:S01]  /*44b0*/  @!P1 IMAD R85, R85, R22, R13 ;  /* 0x0000001655559224 */ /* 0x000fe200078e020d */
[----:B------:R-:W-:Y:S04]  /*44c0*/  BSSY B1, `(.L_x_157) ;  /* 0x0000006000017945 */ /* 0x000fe80003800000 */
[----:B------:R0:W-:Y:S01]  /*44d0*/  @!P1 STG.E.U8 desc[UR52][R4.64+0x79], R85 ;  /* 0x0000795504009986 */ /* 0x0001e2000c101134 */
[----:B------:R-:W-:Y:S05]  /*44e0*/  @P6 BRA `(.L_x_158) ;  /* 0x00000000000c6947 */ /* 0x000fea0003800000 */
[----:B------:R-:W0:Y:S02]  /*44f0*/  LDG.E.U8 R96, desc[UR52][R8.64+0x78] ;  /* 0x0000783408607981 */ /* 0x000e24000c1e1100 */
[----:B0-----:R-:W-:-:S05]  /*4500*/  PRMT R2, R96, 0x8880, RZ ;  /* 0x0000888060027816 */ /* 0x001fca00000000ff */
[----:B------:R-:W-:-:S07]  /*4510*/  IMAD R13, R2, R23, RZ ;  /* 0x00000017020d7224 */ /* 0x000fce00078e02ff */
.L_x_158:
[----:B------:R-:W-:Y:S05]  /*4520*/  BSYNC B1 ;  /* 0x0000000000017941 */ /* 0x000fea0003800000 */
.L_x_157:
[----:B0-----:R-:W-:Y:S01]  /*4530*/  @!P6 IMAD R3, R86, R22, R13 ;  /* 0x000000165603e224 */ /* 0x001fe200078e020d */
[----:B------:R-:W-:Y:S01]  /*4540*/  ISETP.LT.OR P0, PT, R0, 0x7a, !P0 ;  /* 0x0000007a0000780c */ /* 0x000fe20004701670 */
[----:B------:R-:W-:Y:S03]  /*4550*/  BSSY B1, `(.L_x_159) ;  /* 0x0000006000017945 */ /* 0x000fe60003800000 */
[----:B------:R0:W-:Y:S09]  /*4560*/  @!P6 STG.E.U8 desc[UR52][R6.64+0x78], R3 ;  /* 0x000078030600e986 */ /* 0x0001f2000c101134 */
[----:B------:R-:W-:Y:S05]  /*4570*/  @P0 BRA `(.L_x_160) ;  /* 0x00000000000c0947 */ /* 0x000fea0003800000 */
[----:B------:R-:W5:Y:S02]  /*4580*/  LDG.E.U8 R96, desc[UR52][R8.64+0x79] ;  /* 0x0000793408607981 */ /* 0x000f64000c1e1100 */
[----:B-----5:R-:W-:-:S05]  /*4590*/  PRMT R0, R96, 0x8880, RZ ;  /* 0x0000888060007816 */ /* 0x020fca00000000ff */
[----:B------:R-:W-:-:S07]  /*45a0*/  IMAD R13, R0, R23, RZ ;  /* 0x00000017000d7224 */ /* 0x000fce00078e02ff */
.L_x_160:
[----:B------:R-:W-:Y:S05]  /*45b0*/  BSYNC B1 ;  /* 0x0000000000017941 */ /* 0x000fea0003800000 */
.L_x_159:
[----:B------:R-:W-:Y:S01]  /*45c0*/  IMAD R13, R87, R22, R13 ;  /* 0x00000016570d7224 */ /* 0x000fe200078e020d */
[----:B------:R-:W-:Y:S06]  /*45d0*/  @P0 BRA `(.L_x_161) ;  /* 0x0000000c00100947 */ /* 0x000fec0003800000 */
[----:B------:R0:W-:Y:S01]  /*45e0*/  STG.E.U8 desc[UR52][R6.64+0x79], R13 ;  /* 0x0000790d06007986 */ /* 0x0001e2000c101134 */
[----:B------:R-:W-:Y:S05]  /*45f0*/  BRA `(.L_x_161) ;  /* 0x0000000c00087947 */ /* 0x000fea0003800000 */
.L_x_32:
[C---:B------:R-:W-:Y:S02]  /*4600*/  ISETP.GE.AND P1, PT, R100.reuse, 0x1, PT ;  /* 0x000000016400780c */ /* 0x040fe40003f26270 */
[----:B------:R-:W-:Y:S02]  /*4610*/  ISETP.GE.AND P0, PT, R100, 0x9, PT ;  /* 0x000000096400780c */ /* 0x000fe40003f06270 */
[C---:B------:R-:W-:Y:S02]  /*4620*/  ISETP.LT.OR P3, PT, R0.reuse, 0x1, !P1 ;  /* 0x000000010000780c */ /* 0x040fe40004f61670 */
[C---:B------:R-:W-:Y:S02]  /*4630*/  ISETP.LT.OR P5, PT, R0.reuse, 0x2, !P1 ;  /* 0x000000020000780c */ /* 0x040fe40004fa1670 */
[C---:B------:R-:W-:Y:S02]  /*4640*/  ISETP.LT.OR P2, PT, R0.reuse, 0x1, !P0 ;  /* 0x000000010000780c */ /* 0x040fe40004741670 */
[----:B------:R-:W-:-:S02]  /*4650*/  ISETP.LT.OR P6, PT, R0, 0x2, !P0 ;  /* 0x000000020000780c */ /* 0x000fc400047c1670 */
[----:B------:R-:W-:-:S05]  /*4660*/  ISETP.LT.OR P4, PT, R0, 0x9, !P1 ;  /* 0x000000090000780c */ /* 0x000fca0004f81670 */
[-C--:B------:R-:W-:Y:S02]  /*4670*/  @!P3 IMAD R3, R24, R22.reuse, RZ ;  /* 0x000000161803b224 */ /* 0x080fe400078e02ff */
[-C--:B------:R-:W-:Y:S02]  /*4680*/  @!P5 IMAD R25, R25, R22.reuse, RZ ;  /* 0x000000161919d224 */ /* 0x080fe400078e02ff */
[-C--:B------:R-:W-:Y:S01]  /*4690*/  @!P2 IMAD R9, R26, R22.reuse, RZ ;  /* 0x000000161a09a224 */ /* 0x080fe200078e02ff */
[----:B------:R0:W-:Y:S01]  /*46a0*/  @!P3 STG.E.U8 desc[UR52][R4.64], R3 ;  /* 0x000000030400b986 */ /* 0x0001e2000c101134 */
[C---:B------:R-:W-:Y:S01]  /*46b0*/  ISETP.LT.OR P3, PT, R0.reuse, 0xa, !P1 ;  /* 0x0000000a0000780c */ /* 0x040fe20004f61670 */
[-C--:B------:R-:W-:Y:S02]  /*46c0*/  @!P6 IMAD R27, R27, R22.reuse, RZ ;  /* 0x000000161b1be224 */ /* 0x080fe400078e02ff */
[----:B------:R-:W-:Y:S01]  /*46d0*/  @!P5 STG.E.U8 desc[UR52][R4.64+0x1], R25 ;  /* 0x000001190400d986 */ /* 0x000fe2000c101134 */
[----:B------:R-:W-:Y:S01]  /*46e0*/  ISETP.LT.OR P5, PT, R0, 0x9, !P0 ;  /* 0x000000090000780c */ /* 0x000fe200047a1670 */
[----:B------:R-:W-:-:S02]  /*46f0*/  @!P4 IMAD R11, R28, R22, RZ ;  /* 0x000000161c0bc224 */ /* 0x000fc400078e02ff */
[----:B------:R1:W-:Y:S01]  /*4700*/  @!P2 STG.E.U8 desc[UR52][R6.64], R9 ;  /* 0x000000090600a986 */ /* 0x0003e2000c101134 */
[----:B------:R-:W-:-:S03]  /*4710*/  ISETP.LT.OR P2, PT, R0, 0xa, !P0 ;  /* 0x0000000a0000780c */ /* 0x000fc60004741670 */
[----:B------:R-:W-:Y:S01]  /*4720*/  @!P6 STG.E.U8 desc[UR52][R6.64+0x1], R27 ;  /* 0x0000011b0600e986 */ /* 0x000fe2000c101134 */
[C---:B------:R-:W-:Y:S01]  /*4730*/  ISETP.LT.OR P6, PT, R0.reuse, 0x11, !P1 ;  /* 0x000000110000780c */ /* 0x040fe20004fc1670 */
[-C--:B------:R-:W-:Y:S02]  /*4740*/  @!P3 IMAD R29, R29, R22.reuse, RZ ;  /* 0x000000161d1db224 */ /* 0x080fe400078e02ff */
[----:B------:R-:W-:Y:S01]  /*4750*/  @!P4 STG.E.U8 desc[UR52][R4.64+0x8], R11 ;  /* 0x0000080b0400c986 */ /* 0x000fe2000c101134 */
[----:B------:R-:W-:Y:S01]  /*4760*/  ISETP.LT.OR P4, PT, R0, 0x12, !P1 ;  /* 0x000000120000780c */ /* 0x000fe20004f81670 */
[-C--:B0-----:R-:W-:Y:S02]  /*4770*/  @!P5 IMAD R3, R30, R22.reuse, RZ ;  /* 0x000000161e03d224 */ /* 0x081fe400078e02ff */
[----:B------:R-:W-:Y:S01]  /*4780*/  @!P3 STG.E.U8 desc[UR52][R4.64+0x9], R29 ;  /* 0x0000091d0400b986 */ /* 0x000fe2000c101134 */
[----:B------:R-:W-:Y:S01]  /*4790*/  ISETP.LT.OR P3, PT, R0, 0x11, !P0 ;  /* 0x000000110000780c */ /* 0x000fe20004761670 */
[----:B------:R-:W-:-:S02]  /*47a0*/  @!P2 IMAD R31, R31, R22, RZ ;  /* 0x000000161f1fa224 */ /* 0x000fc400078e02ff */
[----:B------:R0:W-:Y:S01]  /*47b0*/  @!P5 STG.E.U8 desc[UR52][R6.64+0x8], R3 ;  /* 0x000008030600d986 */ /* 0x0001e2000c101134 */
[----:B------:R-:W-:Y:S01]  /*47c0*/  ISETP.LT.OR P5, PT, R0, 0x12, !P0 ;  /* 0x000000120000780c */ /* 0x000fe200047a1670 */
[-C--:B-1----:R-:W-:Y:S02]  /*47d0*/  @!P6 IMAD R9, R32, R22.reuse, RZ ;  /* 0x000000162009e224 */ /* 0x082fe400078e02ff */
[----:B------:R-:W-:Y:S01]  /*47e0*/  @!P2 STG.E.U8 desc[UR52][R6.64+0x9], R31 ;  /* 0x0000091f0600a986 */ /* 0x000fe2000c101134 */
[C---:B------:R-:W-:Y:S01]  /*47f0*/  ISETP.LT.OR P2, PT, R0.reuse, 0x19, !P1 ;  /* 0x000000190000780c */ /* 0x040fe20004f41670 */
[-C--:B------:R-:W-:Y:S02]  /*4800*/  @!P4 IMAD R33, R33, R22.reuse, RZ ;  /* 0x000000162121c224 */ /* 0x080fe400078e02ff */
[----:B------:R1:W-:Y:S01]  /*4810*/  @!P6 STG.E.U8 desc[UR52][R4.64+0x10], R9 ;  /* 0x000010090400e986 */ /* 0x0003e2000c101134 */
[----:B------:R-:W-:Y:S01]  /*4820*/  ISETP.LT.OR P6, PT, R0, 0x1a, !P1 ;  /* 0x0000001a0000780c */ /* 0x000fe20004fc1670 */
[----:B0-----:R-:W-:-:S02]  /*4830*/  @!P3 IMAD R3, R34, R22, RZ ;  /* 0x000000162203b224 */ /* 0x001fc400078e02ff */
[----:B------:R-:W-:Y:S02]  /*4840*/  @!P4 STG.E.U8 desc[UR52][R4.64+0x11], R33 ;  /* 0x000011210400c986 */ /* 0x000fe4000c101134 */
[-C--:B------:R-:W-:Y:S01]  /*4850*/  @!P5 IMAD R35, R35, R22.reuse, RZ ;  /* 0x000000162323d224 */ /* 0x080fe200078e02ff */
[C---:B------:R-:W-:Y:S01]  /*4860*/  ISETP.LT.OR P4, PT, R0.reuse, 0x19, !P0 ;  /* 0x000000190000780c */ /* 0x040fe20004781670 */
[----:B------:R0:W-:Y:S01]  /*4870*/  @!P3 STG.E.U8 desc[UR52][R6.64+0x10], R3 ;  /* 0x000010030600b986 */ /* 0x0001e2000c101134 */
[----:B------:R-:W-:Y:S01]  /*4880*/  ISETP.LT.OR P3, PT, R0, 0x1a, !P0 ;  /* 0x0000001a0000780c */ /* 0x000fe20004761670 */
[-C--:B-1----:R-:W-:Y:S02]  /*4890*/  @!P2 IMAD R9, R36, R22.reuse, RZ ;  /* 0x000000162409a224 */ /* 0x082fe400078e02ff */
[----:B------:R-:W-:Y:S01]  /*48a0*/  @!P5 STG.E.U8 desc[UR52][R6.64+0x11], R35 ;  /* 0x000011230600d986 */ /* 0x000fe2000c101134 */
[----:B------:R-:W-:Y:S01]  /*48b0*/  ISETP.LT.OR P5, PT, R0, 0x21, !P1 ;  /* 0x000000210000780c */ /* 0x000fe20004fa1670 */
[----:B------:R-:W-:-:S02]  /*48c0*/  @!P6 IMAD R37, R37, R22, RZ ;  /* 0x000000162525e224 */ /* 0x000fc400078e02ff */
[----:B------:R1:W-:Y:S01]  /*48d0*/  @!P2 STG.E.U8 desc[UR52][R4.64+0x18], R9 ;  /* 0x000018090400a986 */ /* 0x0003e2000c101134 */
[----:B------:R-:W-:-:S03]  /*48e0*/  ISETP.LT.OR P2, PT, R0, 0x22, !P1 ;  /* 0x000000220000780c */ /* 0x000fc60004f41670 */
[-C--:B------:R-:W-:Y:S01]  /*48f0*/  @!P4 IMAD R11, R38, R22.reuse, RZ ;  /* 0x00000016260bc224 */ /* 0x080fe200078e02ff */
        /* <DEDUP_REMOVED lines=40> */
[C---:B------:R-:W-:Y:S01]  /*4b80*/  ISETP.LT.OR P5, PT, R0.reuse, 0x3a, !P0 ;  /* 0x0000003a0000780c */ /* 0x040fe200047a1670 */
[-C--:B------:R-:W-:Y:S02]  /*4b90*/  @!P6 IMAD R53, R53, R22.reuse, RZ ;  /* 0x000000163535e224 */ /* 0x080fe400078e02ff */
[----:B------:R-:W-:Y:S01]  /*4ba0*/  @!P2 STG.E.U8 desc[UR52][R6.64+0x31], R51 ;  /* 0x000031330600a986 */ /* 0x000fe2000c101134 */
[----:B------:R-:W-:Y:S01]  /*4bb0*/  ISETP.LT.OR P2, PT, R0, 0x41, !P1 ;  /* 0x000000410000780c */ /* 0x000fe20004f41670 */
[-C--:B-1----:R-:W-:Y:S02]  /*4bc0*/  @!P4 IMAD R9, R52, R22.reuse, RZ ;  /* 0x000000163409c224 */ /* 0x082fe400078e02ff */
[----:B------:R-:W-:Y:S01]  /*4bd0*/  @!P6 STG.E.U8 desc[UR52][R4.64+0x39], R53 ;  /* 0x000039350400e986 */ /* 0x000fe2000c101134 */
[----:B------:R-:W-:Y:S01]  /*4be0*/  ISETP.LT.OR P6, PT, R0, 0x41, !P0 ;  /* 0x000000410000780c */ /* 0x000fe200047c1670 */
[----:B0-----:R-:W-:-:S02]  /*4bf0*/  @!P3 IMAD R3, R54, R22, RZ ;  /* 0x000000163603b224 */ /* 0x001fc400078e02ff */
[----:B------:R0:W-:Y:S02]  /*4c00*/  @!P4 STG.E.U8 desc[UR52][R4.64+0x38], R9 ;  /* 0x000038090400c986 */ /* 0x0001e4000c101134 */
[-C--:B------:R-:W-:Y:S01]  /*4c10*/  @!P5 IMAD R55, R55, R22.reuse, RZ ;  /* 0x000000163737d224 */ /* 0x080fe200078e02ff */
[C---:B------:R-:W-:Y:S01]  /*4c20*/  ISETP.LT.OR P4, PT, R0.reuse, 0x42, !P1 ;  /* 0x000000420000780c */ /* 0x040fe20004f81670 */
[----:B------:R1:W-:Y:S01]  /*4c30*/  @!P3 STG.E.U8 desc[UR52][R6.64+0x38], R3 ;  /* 0x000038030600b986 */ /* 0x0003e2000c101134 */
[----:B------:R-:W-:Y:S01]  /*4c40*/  ISETP.LT.OR P3, PT, R0, 0x49, !P1 ;  /* 0x000000490000780c */ /* 0x000fe20004f61670 */
[-C--:B------:R-:W-:Y:S02]  /*4c50*/  @!P2 IMAD R11, R56, R22.reuse, RZ ;  /* 0x00000016380ba224 */ /* 0x080fe400078e02ff */
[----:B------:R-:W-:Y:S01]  /*4c60*/  @!P5 STG.E.U8 desc[UR52][R6.64+0x39], R55 ;  /* 0x000039370600d986 */ /* 0x000fe2000c101134 */
[----:B------:R-:W-:Y:S01]  /*4c70*/  ISETP.LT.OR P5, PT, R0, 0x42, !P0 ;  /* 0x000000420000780c */ /* 0x000fe200047a1670 */
[----:B0-----:R-:W-:-:S02]  /*4c80*/  @!P6 IMAD R9, R58, R22, RZ ;  /* 0x000000163a09e224 */ /* 0x001fc400078e02ff */
[----:B------:R0:W-:Y:S01]  /*4c90*/  @!P2 STG.E.U8 desc[UR52][R4.64+0x40], R11 ;  /* 0x0000400b0400a986 */ /* 0x0001e2000c101134 */
[----:B------:R-:W-:-:S03]  /*4ca0*/  ISETP.LT.OR P2, PT, R0, 0x4a, !P1 ;  /* 0x0000004a0000780c */ /* 0x000fc60004f41670 */
[-C--:B------:R-:W-:Y:S02]  /*4cb0*/  @!P4 IMAD R57, R57, R22.reuse, RZ ;  /* 0x000000163939c224 */ /* 0x080fe400078e02ff */
[----:B-1----:R-:W-:-:S03]  /*4cc0*/  @!P3 IMAD R3, R60, R22, RZ ;  /* 0x000000163c03b224 */ /* 0x002fc600078e02ff */
[----:B------:R-:W-:Y:S01]  /*4cd0*/  @!P4 STG.E.U8 desc[UR52][R4.64+0x41], R57 ;  /* 0x000041390400c986 */ /* 0x000fe2000c101134 */
[C---:B------:R-:W-:Y:S01]  /*4ce0*/  ISETP.LT.OR P4, PT, R0.reuse, 0x49, !P0 ;  /* 0x000000490000780c */ /* 0x040fe20004781670 */
[-C--:B------:R-:W-:Y:S02]  /*4cf0*/  @!P5 IMAD R59, R59, R22.reuse, RZ ;  /* 0x000000163b3bd224 */ /* 0x080fe400078e02ff */
[----:B------:R1:W-:Y:S01]  /*4d00*/  @!P6 STG.E.U8 desc[UR52][R6.64+0x40], R9 ;  /* 0x000040090600e986 */ /* 0x0003e2000c101134 */
[C---:B------:R-:W-:Y:S01]  /*4d10*/  ISETP.LT.OR P6, PT, R0.reuse, 0x4a, !P0 ;  /* 0x0000004a0000780c */ /* 0x040fe200047c1670 */
[----:B------:R-:W-:Y:S02]  /*4d20*/  @!P2 IMAD R61, R61, R22, RZ ;  /* 0x000000163d3da224 */ /* 0x000fe400078e02ff */
[----:B------:R-:W-:Y:S01]  /*4d30*/  @!P5 STG.E.U8 desc[UR52][R6.64+0x41], R59 ;  /* 0x0000413b0600d986 */ /* 0x000fe2000c101134 */
[----:B------:R-:W-:-:S03]  /*4d40*/  ISETP.LT.OR P5, PT, R0, 0x51, !P1 ;  /* 0x000000510000780c */ /* 0x000fc60004fa1670 */
[----:B------:R2:W-:Y:S01]  /*4d50*/  @!P3 STG.E.U8 desc[UR52][R4.64+0x48], R3 ;  /* 0x000048030400b986 */ /* 0x0005e2000c101134 */
[----:B------:R-:W-:Y:S01]  /*4d60*/  ISETP.LT.OR P3, PT, R0, 0x52, !P1 ;  /* 0x000000520000780c */ /* 0x000fe20004f61670 */
[-C--:B0-----:R-:W-:Y:S02]  /*4d70*/  @!P4 IMAD R11, R62, R22.reuse, RZ ;  /* 0x000000163e0bc224 */ /* 0x081fe400078e02ff */
[----:B------:R-:W-:Y:S01]  /*4d80*/  @!P2 STG.E.U8 desc[UR52][R4.64+0x49], R61 ;  /* 0x0000493d0400a986 */ /* 0x000fe2000c101134 */
[C---:B------:R-:W-:Y:S01]  /*4d90*/  ISETP.LT.OR P2, PT, R0.reuse, 0x51, !P0 ;  /* 0x000000510000780c */ /* 0x040fe20004741670 */
[-C--:B------:R-:W-:Y:S02]  /*4da0*/  @!P6 IMAD R63, R63, R22.reuse, RZ ;  /* 0x000000163f3fe224 */ /* 0x080fe400078e02ff */
[----:B------:R0:W-:Y:S01]  /*4db0*/  @!P4 STG.E.U8 desc[UR52][R6.64+0x48], R11 ;  /* 0x0000480b0600c986 */ /* 0x0001e2000c101134 */
[----:B------:R-:W-:Y:S01]  /*4dc0*/  ISETP.LT.OR P4, PT, R0, 0x52, !P0 ;  /* 0x000000520000780c */ /* 0x000fe20004781670 */
[----:B-1----:R-:W-:-:S02]  /*4dd0*/  @!P5 IMAD R9, R64, R22, RZ ;  /* 0x000000164009d224 */ /* 0x002fc400078e02ff */
[----:B------:R-:W-:Y:S01]  /*4de0*/  @!P6 STG.E.U8 desc[UR52][R6.64+0x49], R63 ;  /* 0x0000493f0600e986 */ /* 0x000fe2000c101134 */
[C---:B------:R-:W-:Y:S01]  /*4df0*/  ISETP.LT.OR P6, PT, R0.reuse, 0x59, !P1 ;  /* 0x000000590000780c */ /* 0x040fe20004fc1670 */
[-C--:B------:R-:W-:Y:S02]  /*4e00*/  @!P3 IMAD R65, R65, R22.reuse, RZ ;  /* 0x000000164141b224 */ /* 0x080fe400078e02ff */
[----:B------:R1:W-:Y:S01]  /*4e10*/  @!P5 STG.E.U8 desc[UR52][R4.64+0x50], R9 ;  /* 0x000050090400d986 */ /* 0x0003e2000c101134 */
[----:B------:R-:W-:Y:S01]  /*4e20*/  ISETP.LT.OR P5, PT, R0, 0x5a, !P1 ;  /* 0x0000005a0000780c */ /* 0x000fe20004fa1670 */
[-C--:B--2---:R-:W-:Y:S02]  /*4e30*/  @!P2 IMAD R3, R66, R22.reuse, RZ ;  /* 0x000000164203a224 */ /* 0x084fe400078e02ff */
[----:B------:R-:W-:Y:S01]  /*4e40*/  @!P3 STG.E.U8 desc[UR52][R4.64+0x51], R65 ;  /* 0x000051410400b986 */ /* 0x000fe2000c101134 */
[----:B------:R-:W-:Y:S01]  /*4e50*/  ISETP.LT.OR P3, PT, R0, 0x59, !P0 ;  /* 0x000000590000780c */ /* 0x000fe20004761670 */
[----:B------:R-:W-:-:S02]  /*4e60*/  @!P4 IMAD R67, R67, R22, RZ ;  /* 0x000000164343c224 */ /* 0x000fc400078e02ff */
        /* <DEDUP_REMOVED lines=12> */
[----:B------:R-:W-:Y:S01]  /*4f30*/  @!P3 STG.E.U8 desc[UR52][R6.64+0x58], R9 ;  /* 0x000058090600b986 */ /* 0x000fe2000c101134 */
        /* <DEDUP_REMOVED lines=10> */
[----:B------:R-:W-:Y:S02]  /*4fe0*/  @!P3 IMAD R75, R75, R22, RZ ;  /* 0x000000164b4bb224 */ /* 0x000fe400078e02ff */
[----:B------:R0:W-:Y:S01]  /*4ff0*/  @!P5 STG.E.U8 desc[UR52][R6.64+0x60], R11 ;  /* 0x0000600b0600d986 */ /* 0x0001e2000c101134 */
[----:B------:R-:W-:-:S03]  /*5000*/  ISETP.LT.OR P5, PT, R0, 0x69, !P0 ;  /* 0x000000690000780c */ /* 0x000fc600047a1670 */
[----:B------:R-:W-:Y:S01]  /*5010*/  @!P3 STG.E.U8 desc[UR52][R6.64+0x61], R75 ;  /* 0x0000614b0600b986 */ /* 0x000fe2000c101134 */
[----:B------:R-:W-:Y:S01]  /*5020*/  ISETP.LT.OR P3, PT, R0, 0x71, !P1 ;  /* 0x000000710000780c */ /* 0x000fe20004f61670 */
[-C--:B-1----:R-:W-:Y:S02]  /*5030*/  @!P2 IMAD R3, R76, R22.reuse, RZ ;  /* 0x000000164c03a224 */ /* 0x082fe400078e02ff */
[-C--:B------:R-:W-:Y:S02]  /*5040*/  @!P4 IMAD R77, R77, R22.reuse, RZ ;  /* 0x000000164d4dc224 */ /* 0x080fe400078e02ff */
[-C--:B------:R-:W-:Y:S01]  /*5050*/  @!P6 IMAD R79, R79, R22.reuse, RZ ;  /* 0x000000164f4fe224 */ /* 0x080fe200078e02ff */
[----:B------:R1:W-:Y:S01]  /*5060*/  @!P2 STG.E.U8 desc[UR52][R4.64+0x68], R3 ;  /* 0x000068030400a986 */ /* 0x0003e2000c101134 */
[----:B------:R-:W-:Y:S02]  /*5070*/  ISETP.LT.OR P2, PT, R0, 0x72, !P1 ;  /* 0x000000720000780c */ /* 0x000fe40004f41670 */
[----:B------:R-:W-:Y:S01]  /*5080*/  @!P5 IMAD R9, R78, R22, RZ ;  /* 0x000000164e09d224 */ /* 0x000fe200078e02ff */
[----:B------:R-:W-:Y:S01]  /*5090*/  @!P4 STG.E.U8 desc[UR52][R4.64+0x69], R77 ;  /* 0x0000694d0400c986 */ /* 0x000fe2000c101134 */
[----:B------:R-:W-:-:S02]  /*50a0*/  ISETP.LT.OR P4, PT, R0, 0x72, !P0 ;  /* 0x000000720000780c */ /* 0x000fc40004781670 */
[----:B0-----:R-:W-:Y:S01]  /*50b0*/  @!P3 IMAD R11, R80, R22, RZ ;  /* 0x00000016500bb224 */ /* 0x001fe200078e02ff */
[----:B------:R-:W-:Y:S01]  /*50c0*/  @!P5 STG.E.U8 desc[UR52][R6.64+0x68], R9 ;  /* 0x000068090600d986 */ /* 0x000fe2000c101134 */
[----:B------:R-:W-:-:S03]  /*50d0*/  ISETP.LT.OR P5, PT, R0, 0x71, !P0 ;  /* 0x000000710000780c */ /* 0x000fc600047a1670 */
[----:B------:R-:W-:Y:S01]  /*50e0*/  @!P6 STG.E.U8 desc[UR52][R6.64+0x69], R79 ;  /* 0x0000694f0600e986 */ /* 0x000fe2000c101134 */
[C---:B------:R-:W-:Y:S01]  /*50f0*/  ISETP.LT.OR P6, PT, R0.reuse, 0x79, !P0 ;  /* 0x000000790000780c */ /* 0x040fe200047c1670 */
[-C--:B------:R-:W-:Y:S01]  /*5100*/  @!P2 IMAD R81, R81, R22.reuse, RZ ;  /* 0x000000165151a224 */ /* 0x080fe200078e02ff */
[C---:B------:R-:W-:Y:S01]  /*5110*/  ISETP.LT.OR P0, PT, R0.reuse, 0x7a, !P0 ;  /* 0x0000007a0000780c */ /* 0x040fe20004701670 */
[----:B------:R0:W-:Y:S01]  /*5120*/  @!P3 STG.E.U8 desc[UR52][R4.64+0x70], R11 ;  /* 0x0000700b0400b986 */ /* 0x0001e2000c101134 */
[C---:B------:R-:W-:Y:S01]  /*5130*/  ISETP.LT.OR P3, PT, R0.reuse, 0x79, !P1 ;  /* 0x000000790000780c */ /* 0x040fe20004f61670 */
[-C--:B------:R-:W-:Y:S01]  /*5140*/  @!P4 IMAD R83, R83, R22.reuse, RZ ;  /* 0x000000165353c224 */ /* 0x080fe200078e02ff */
[----:B------:R-:W-:Y:S01]  /*5150*/  ISETP.LT.OR P1, PT, R0, 0x7a, !P1 ;  /* 0x0000007a0000780c */ /* 0x000fe20004f21670 */
[----:B------:R2:W-:Y:S02]  /*5160*/  @!P2 STG.E.U8 desc[UR52][R4.64+0x71], R81 ;  /* 0x000071510400a986 */ /* 0x0005e4000c101134 */
[----:B-1----:R-:W-:-:S02]  /*5170*/  @!P5 IMAD R3, R82, R22, RZ ;  /* 0x000000165203d224 */ /* 0x002fc400078e02ff */
[----:B------:R2:W-:Y:S02]  /*5180*/  @!P4 STG.E.U8 desc[UR52][R6.64+0x71], R83 ;  /* 0x000071530600c986 */ /* 0x0005e4000c101134 */
[-C--:B0-----:R-:W-:Y:S02]  /*5190*/  @!P6 IMAD R11, R86, R22.reuse, RZ ;  /* 0x00000016560be224 */ /* 0x081fe400078e02ff */
[----:B------:R2:W-:Y:S02]  /*51a0*/  @!P5 STG.E.U8 desc[UR52][R6.64+0x70], R3 ;  /* 0x000070030600d986 */ /* 0x0005e4000c101134 */
[-C--:B------:R-:W-:Y:S02]  /*51b0*/  @!P3 IMAD R9, R84, R22.reuse, RZ ;  /* 0x000000165409b224 */ /* 0x080fe400078e02ff */
[-C--:B------:R-:W-:Y:S02]  /*51c0*/  @!P1 IMAD R85, R85, R22.reuse, RZ ;  /* 0x0000001655559224 */ /* 0x080fe400078e02ff */
[----:B------:R-:W-:Y:S01]  /*51d0*/  @!P0 IMAD R87, R87, R22, RZ ;  /* 0x0000001657578224 */ /* 0x000fe200078e02ff */
[----:B------:R2:W-:Y:S04]  /*51e0*/  @!P3 STG.E.U8 desc[UR52][R4.64+0x78], R9 ;  /* 0x000078090400b986 */ /* 0x0005e8000c101134 */
[----:B------:R2:W-:Y:S04]  /*51f0*/  @!P1 STG.E.U8 desc[UR52][R4.64+0x79], R85 ;  /* 0x0000795504009986 */ /* 0x0005e8000c101134 */
[----:B------:R2:W-:Y:S04]  /*5200*/  @!P6 STG.E.U8 desc[UR52][R6.64+0x78], R11 ;  /* 0x0000780b0600e986 */ /* 0x0005e8000c101134 */
[----:B------:R2:W-:Y:S02]  /*5210*/  @!P0 STG.E.U8 desc[UR52][R6.64+0x79], R87 ;  /* 0x0000795706008986 */ /* 0x0005e4000c101134 */
.L_x_161:
[----:B------:R-:W-:Y:S05]  /*5220*/  BSYNC B0 ;  /* 0x0000000000007941 */ /* 0x000fea0003800000 */
.L_x_31:
[----:B------:R-:W-:Y:S01]  /*5230*/  IMAD.U32 R2, RZ, RZ, UR50 ;  /* 0x00000032ff027e24 */ /* 0x000fe2000f8e00ff */
[----:B------:R-:W-:Y:S01]  /*5240*/  ULDC.64 UR4, c[0x0][0x650] ;  /* 0x0001940000047ab9 */ /* 0x000fe20000000a00 */
[----:B------:R-:W-:Y:S01]  /*5250*/  IMAD.U32 R0, RZ, RZ, UR37 ;  /* 0x00000025ff007e24 */ /* 0x000fe2000f8e00ff */
[----:B------:R1:W-:Y:S01]  /*5260*/  SYNCS.ARRIVE.TRANS64.A1T0 RZ, [R94+UR44], RZ ;  /* 0x000000ff5eff79a7 */ /* 0x0003e2000810002c */
[----:B0-2---:R-:W-:Y:S01]  /*5270*/  IMAD.U32 R3, RZ, RZ, UR51 ;  /* 0x00000033ff037e24 */ /* 0x005fe2000f8e00ff */
[C---:B------:R-:W-:Y:S01]  /*5280*/  LEA R16, P0, R2.reuse, R16, 0x1 ;  /* 0x0000001002107211 */ /* 0x040fe200078008ff */
[----:B------:R-:W-:Y:S02]  /*5290*/  IMAD.MOV.U32 R19, RZ, RZ, -0x1 ;  /* 0xffffffffff137424 */ /* 0x000fe400078e00ff */
[----:B------:R-:W-:Y:S01]  /*52a0*/  IMAD.MOV.U32 R18, RZ, RZ, -0x1 ;  /* 0xffffffffff127424 */ /* 0x000fe200078e00ff */
[----:B------:R-:W-:Y:S01]  /*52b0*/  LEA.HI.X R17, R2, R17, R0, 0x1, P0 ;  /* 0x0000001102117211 */ /* 0x000fe200000f0c00 */
[----:B------:R-:W-:Y:S01]  /*52c0*/  IMAD.MOV.U32 R2, RZ, RZ, -0x1 ;  /* 0xffffffffff027424 */ /* 0x000fe200078e00ff */
[----:B------:R-:W-:-:S02]  /*52d0*/  ISETP.GE.U32.AND P0, PT, R16, UR4, PT ;  /* 0x0000000410007c0c */ /* 0x000fc4000bf06070 */
[----:B------:R-:W-:Y:S02]  /*52e0*/  PRMT R0, RZ, 0x7610, R0 ;  /* 0x00007610ff007816 */ /* 0x000fe40000000000 */
[----:B------:R-:W-:-:S13]  /*52f0*/  ISETP.GE.U32.AND.EX P0, PT, R17, UR5, PT, P0 ;  /* 0x0000000511007c0c */ /* 0x000fda000bf06100 */
[----:B-1----:R-:W-:Y:S05]  /*5300*/  @P0 BRA `(.L_x_162) ;  /* 0x00000004008c0947 */ /* 0x002fea0003800000 */
[----:B------:R-:W0:Y:S01]  /*5310*/  S2UR UR6, SR_CTAID.X ;  /* 0x00000000000679c3 */ /* 0x000e220000002500 */
[----:B------:R-:W-:Y:S01]  /*5320*/  ULDC.64 UR4, c[0x0][0x628] ;  /* 0x00018a0000047ab9 */ /* 0x000fe20000000a00 */
[----:B------:R-:W-:Y:S01]  /*5330*/  ULDC UR7, c[0x0][0x150] ;  /* 0x0000540000077ab9 */ /* 0x000fe20000000800 */
[----:B------:R-:W-:Y:S01]  /*5340*/  ISETP.NE.U32.AND P0, PT, RZ, UR4, PT ;  /* 0x00000004ff007c0c */ /* 0x000fe2000bf05070 */
[----:B------:R-:W-:Y:S01]  /*5350*/  ULDC UR15, c[0x0][0x630] ;  /* 0x00018c00000f7ab9 */ /* 0x000fe20000000800 */
[C---:B------:R-:W-:Y:S01]  /*5360*/  R2UR UR16, R16.reuse ;  /* 0x00000000101072ca */ /* 0x040fe200000e0000 */
[----:B------:R-:W-:Y:S01]  /*5370*/  ULDC UR18, c[0x0][0x154] ;  /* 0x0000550000127ab9 */ /* 0x000fe20000000800 */
[----:B------:R-:W-:Y:S01]  /*5380*/  ISETP.NE.AND.EX P0, PT, RZ, UR5, PT, P0 ;  /* 0x00000005ff007c0c */ /* 0x000fe2000bf05300 */
[----:B------:R-:W1:Y:S01]  /*5390*/  S2UR UR21, SR_CTAID.Y ;  /* 0x00000000001579c3 */ /* 0x000e620000002600 */
[----:B------:R-:W-:Y:S02]  /*53a0*/  R2UR UR17, R17 ;  /* 0x00000000111172ca */ /* 0x000fe400000e0000 */
[----:B------:R-:W-:-:S02]  /*53b0*/  R2UR UR12, R16 ;  /* 0x00000000100c72ca */ /* 0x000fc400000e0000 */
[----:B------:R-:W-:Y:S02]  /*53c0*/  R2UR UR13, R17 ;  /* 0x00000000110d72ca */ /* 0x000fe400000e0000 */
[----:B0-----:R-:W-:-:S05]  /*53d0*/  I2FP.F32.U32 R0, UR6 ;  /* 0x0000000600007c45 */ /* 0x001fca0008201000 */
[----:B------:R-:W-:-:S04]  /*53e0*/  FMUL R0, R0, UR7 ;  /* 0x0000000700007c20 */ /* 0x000fc80008400000 */
[----:B------:R0:W2:Y:S01]  /*53f0*/  F2I.U32.TRUNC.NTZ R2, R0 ;  /* 0x0000000000027305 */ /* 0x0000a2000020f000 */
[----:B-1----:R-:W-:Y:S05]  /*5400*/  @!P0 BRA `(.L_x_163) ;  /* 0x0000000000308947 */ /* 0x002fea0003800000 */
        /* <DEDUP_REMOVED lines=12> */
.L_x_163:
[----:B------:R-:W-:Y:S01]  /*54d0*/  USHF.R.U64 UR8, UR12, UR15, UR13 ;  /* 0x0000000f0c087299 */ /* 0x000fe2000800120d */
[----:B0-----:R-:W-:Y:S01]  /*54e0*/  I2FP.F32.U32 R0, UR21 ;  /* 0x0000001500007c45 */ /* 0x001fe20008201000 */
[----:B------:R-:W-:Y:S02]  /*54f0*/  USHF.R.U32.HI UR4, URZ, UR15, UR13 ;  /* 0x0000000f3f047299 */ /* 0x000fe4000801160d */
[----:B------:R-:W-:Y:S02]  /*5500*/  UIADD3 UR7, UP0, URZ, -UR8, URZ ;  /* 0x800000083f077290 */ /* 0x000fe4000ff1e03f */
[----:B------:R-:W-:Y:S01]  /*5510*/  FMUL R0, R0, UR18 ;  /* 0x0000001200007c20 */ /* 0x000fe20008400000 */
[----:B------:R-:W-:Y:S01]  /*5520*/  ULDC.64 UR12, c[0x0][0x620] ;  /* 0x00018800000c7ab9 */ /* 0x000fe20000000a00 */
[----:B------:R-:W-:Y:S01]  /*5530*/  UIADD3.X UR4, URZ, ~UR4, URZ, UP0, !UPT ;  /* 0x800000043f047290 */ /* 0x000fe200087fe43f */
[----:B------:R-:W-:Y:S01]  /*5540*/  UMOV UR10, UR16 ;  /* 0x00000010000a7c82 */ /* 0x000fe20008000000 */
[----:B------:R-:W-:-:S02]  /*5550*/  UMOV UR11, UR17 ;  /* 0x00000011000b7c82 */ /* 0x000fc40008000000 */
[----:B------:R-:W0:Y:S01]  /*5560*/  F2I.U32.TRUNC.NTZ R0, R0 ;  /* 0x0000000000007305 */ /* 0x000e22000020f000 */
[----:B------:R-:W-:Y:S01]  /*5570*/  UIMAD UR4, UR4, UR12, URZ ;  /* 0x0000000c040472a4 */ /* 0x000fe2000f8e023f */
[----:B--2---:R-:W-:Y:S01]  /*5580*/  R2UR UR17, R2 ;  /* 0x00000000021172ca */ /* 0x004fe200000e0000 */
        /* <DEDUP_REMOVED lines=9> */
[----:B------:R-:W-:Y:S01]  /*5620*/  USHF.R.U64 UR15, UR10, UR12, UR7 ;  /* 0x0000000c0a0f7299 */ /* 0x000fe20008001207 */
[----:B0-----:R-:W-:Y:S01]  /*5630*/  R2UR UR13, R0 ;  /* 0x00000000000d72ca */ /* 0x001fe200000e0000 */
[----:B------:R-:W-:Y:S01]  /*5640*/  USHF.R.U32.HI UR7, URZ, UR12, UR7 ;  /* 0x0000000c3f077299 */ /* 0x000fe20008011607 */
[----:B------:R-:W-:Y:S01]  /*5650*/  ISETP.NE.AND.EX P0, PT, RZ, UR5, PT, P0 ;  /* 0x00000005ff007c0c */ /* 0x000fe2000bf05300 */
[----:B------:R-:W-:Y:S01]  /*5660*/  ULDC UR22, c[0x0][0x608] ;  /* 0x0001820000167ab9 */ /* 0x000fe20000000800 */
[----:B------:R-:W-:-:S02]  /*5670*/  UIADD3 UR10, -UR17, URZ, URZ ;  /* 0x0000003f110a7290 */ /* 0x000fc4000fffe13f */
[----:B------:R-:W-:Y:S02]  /*5680*/  USHF.R.U64 UR18, UR15, UR22, UR7 ;  /* 0x000000160f127299 */ /* 0x000fe40008001207 */
[----:B------:R-:W-:Y:S01]  /*5690*/  USHF.R.U32.HI UR7, URZ, UR22, UR7 ;  /* 0x000000163f077299 */ /* 0x000fe20008011607 */
[----:B------:R-:W-:Y:S01]  /*56a0*/  UMOV UR16, 0x1 ;  /* 0x0000000100107882 */ /* 0x000fe20000000000 */
[----:B------:R-:W-:Y:S02]  /*56b0*/  ULDC UR20, c[0x0][0x144] ;  /* 0x0000510000147ab9 */ /* 0x000fe40000000800 */
[----:B------:R-:W-:Y:S01]  /*56c0*/  USHF.R.U64 UR17, UR18, UR23, UR7 ;  /* 0x0000001712117299 */ /* 0x000fe20008001207 */
[----:B------:R-:W-:Y:S01]  /*56d0*/  ULDC UR9, c[0x0][0x600] ;  /* 0x0001800000097ab9 */ /* 0x000fe20000000800 */
[----:B------:R-:W-:Y:S02]  /*56e0*/  UIADD3 UR22, -UR13, URZ, URZ ;  /* 0x0000003f0d167290 */ /* 0x000fe4000fffe13f */
[----:B------:R-:W-:-:S02]  /*56f0*/  USHF.L.U32 UR16, UR16, UR23, URZ ;  /* 0x0000001710107299 */ /* 0x000fc4000800063f */
[----:B------:R-:W-:Y:S02]  /*5700*/  USHF.R.U32.HI UR13, URZ, UR23, UR7 ;  /* 0x000000173f0d7299 */ /* 0x000fe40008011607 */
[----:B------:R-:W-:Y:S02]  /*5710*/  UIADD3 UR14, UR9, -0x1, URZ ;  /* 0xffffffff090e7890 */ /* 0x000fe4000fffe03f */
[----:B------:R-:W-:Y:S02]  /*5720*/  ULOP3.LUT UR19, URZ, UR19, URZ, 0x33, !UPT ;  /* 0x000000133f137292 */ /* 0x000fe4000f8e333f */
        /* <DEDUP_REMOVED lines=16> */
.L_x_164:
[----:B------:R-:W-:Y:S01]  /*5830*/  UISETP.NE.AND UP0, UPT, UR38, URZ, UPT ;  /* 0x0000003f2600728c */ /* 0x000fe2000bf05270 */
[----:B------:R-:W-:Y:S01]  /*5840*/  IMAD.MOV.U32 R0, RZ, RZ, 0x1 ;  /* 0x00000001ff007424 */ /* 0x000fe200078e00ff */
[----:B------:R-:W-:Y:S01]  /*5850*/  USHF.R.U64 UR4, UR12, UR24, UR13 ;  /* 0x000000180c047299 */ /* 0x000fe2000800120d */
[----:B------:R-:W-:Y:S01]  /*5860*/  IMAD.U32 R2, RZ, RZ, UR8 ;  /* 0x00000008ff027e24 */ /* 0x000fe2000f8e00ff */
[----:B------:R-:W-:Y:S02]  /*5870*/  ULOP3.LUT UR19, UR18, UR19, URZ, 0xc0, !UPT ;  /* 0x0000001312137292 */ /* 0x000fe4000f8ec03f */
[----:B------:R-:W-:Y:S02]  /*5880*/  UIADD3 UR5, -UR4, URZ, URZ ;  /* 0x0000003f04057290 */ /* 0x000fe4000fffe13f */
[----:B------:R-:W-:Y:S02]  /*5890*/  ULOP3.LUT UR14, UR15, UR14, URZ, 0xc0, !UPT ;  /* 0x0000000e0f0e7292 */ /* 0x000fe4000f8ec03f */
[----:B------:R-:W-:-:S02]  /*58a0*/  UIMAD UR4, UR16, UR4, UR19 ;  /* 0x00000004100472a4 */ /* 0x000fc4000f8e0213 */
        /* <DEDUP_REMOVED lines=9> */
.L_x_162:
[----:B------:R-:W-:Y:S02]  /*5940*/  LOP3.LUT P0, RZ, R0, 0xff, RZ, 0xc0, !PT ;  /* 0x000000ff00ff7812 */ /* 0x000fe4000780c0ff */
[----:B------:R-:W-:-:S11]  /*5950*/  LOP3.LUT R97, R97, 0x1, RZ, 0x3c, !PT ;  /* 0x0000000161617812 */ /* 0x000fd600078e3cff */
[----:B------:R-:W-:Y:S05]  /*5960*/  @P0 BRA `(.L_x_165) ;  /* 0xffffffbc00140947 */ /* 0x000fea000383ffff */
[----:B------:R-:W-:Y:S05]  /*5970*/  EXIT ;  /* 0x000000000000794d */ /* 0x000fea0003800000 */
.L_x_12:
[----:B------:R-:W-:-:S08]  /*5980*/  ISETP.NE.AND P0, PT, RZ, UR8, PT ;  /* 0x00000008ff007c0c */ /* 0x000fd0000bf05270 */
[----:B-----5:R-:W0:-:S00]  /*5990*/  USETMAXREG.DEALLOC.CTAPOOL 0x28 ;  /* 0x00000028000079c8 */ /* 0x020e0000080e0500 */
[----:B------:R-:W-:Y:S05]  /*59a0*/  @P0 EXIT ;  /* 0x000000000000094d */ /* 0x000fea0003800000 */
[----:B0-----:R-:W-:Y:S01]  /*59b0*/  LOP3.LUT P0, RZ, R5, 0xff, RZ, 0xc0, !PT ;  /* 0x000000ff05ff7812 */ /* 0x001fe2000780c0ff */
[----:B------:R-:W-:Y:S02]  /*59c0*/  IMAD.MOV.U32 R8, RZ, RZ, 0x1 ;  /* 0x00000001ff087424 */ /* 0x000fe400078e00ff */
[----:B------:R-:W-:-:S10]  /*59d0*/  IMAD.MOV.U32 R0, RZ, RZ, RZ ;  /* 0x000000ffff007224 */ /* 0x000fd400078e00ff */
[----:B------:R-:W-:Y:S05]  /*59e0*/  @!P0 BRA `(.L_x_166) ;  /* 0x0000000c001c8947 */ /* 0x000fea0003800000 */
[----:B------:R-:W-:Y:S01]  /*59f0*/  LOP3.LUT P0, RZ, R4, 0x1f, RZ, 0xc0, !PT ;  /* 0x0000001f04ff7812 */ /* 0x000fe2000780c0ff */
[----:B------:R-:W-:Y:S01]  /*5a00*/  ULDC UR5, c[0x0][0x658] ;  /* 0x0001960000057ab9 */ /* 0x000fe20000000800 */
[----:B------:R-:W-:Y:S01]  /*5a10*/  UMOV UR6, 0xffffffff ;  /* 0xffffffff00067882 */ /* 0x000fe20000000000 */
[----:B------:R-:W-:Y:S01]  /*5a20*/  BSSY B0, `(.L_x_166) ;  /* 0x00000c3000007945 */ /* 0x000fe20003800000 */
[----:B------:R-:W-:Y:S01]  /*5a30*/  USHF.L.U32 UR6, UR6, UR5, URZ ;  /* 0x0000000506067299 */ /* 0x000fe2000800063f */
[C---:B------:R-:W-:Y:S01]  /*5a40*/  ISETP.NE.AND P3, PT, R3.reuse, RZ, PT ;  /* 0x000000ff0300720c */ /* 0x040fe20003f65270 */
[----:B------:R-:W-:Y:S01]  /*5a50*/  IMAD.MOV.U32 R9, RZ, RZ, 0x1 ;  /* 0x00000001ff097424 */ /* 0x000fe200078e00ff */
[----:B------:R-:W-:Y:S01]  /*5a60*/  ISETP.NE.OR P0, PT, R3, RZ, !P0 ;  /* 0x000000ff0300720c */ /* 0x000fe20004705670 */
[----:B------:R-:W-:Y:S01]  /*5a70*/  IMAD.MOV.U32 R8, RZ, RZ, 0x1 ;  /* 0x00000001ff087424 */ /* 0x000fe200078e00ff */
[----:B------:R-:W-:Y:S01]  /*5a80*/  ULDC UR4, c[0x0][0x600] ;  /* 0x0001800000047ab9 */ /* 0x000fe20000000800 */
[----:B------:R-:W-:Y:S01]  /*5a90*/  IMAD.MOV.U32 R0, RZ, RZ, RZ ;  /* 0x000000ffff007224 */ /* 0x000fe200078e00ff */
[----:B------:R-:W-:Y:S01]  /*5aa0*/  UMOV UR7, 0x1 ;  /* 0x0000000100077882 */ /* 0x000fe20000000000 */
[----:B------:R-:W-:-:S02]  /*5ab0*/  UIADD3 UR19, UR39, 0x1, URZ ;  /* 0x0000000127137890 */ /* 0x000fc4000fffe03f */
[----:B------:R-:W-:Y:S02]  /*5ac0*/  ULOP3.LUT UR22, UR36, 0x2, URZ, 0xfc, !UPT ;  /* 0x0000000224167892 */ /* 0x000fe4000f8efc3f */
[----:B------:R-:W-:Y:S02]  /*5ad0*/  UIADD3 UR4, UR4, -0x1, URZ ;  /* 0xffffffff04047890 */ /* 0x000fe4000fffe03f */
[----:B------:R-:W-:Y:S02]  /*5ae0*/  USHF.L.U32 UR5, UR7, UR5, URZ ;  /* 0x0000000507057299 */ /* 0x000fe4000800063f */
[----:B------:R-:W-:Y:S01]  /*5af0*/  ULOP3.LUT UR6, URZ, UR6, URZ, 0x33, !UPT ;  /* 0x000000063f067292 */ /* 0x000fe2000f8e333f */
[----:B------:R-:W-:-:S11]  /*5b00*/  ULDC.64 UR20, c[0x0][0x198] ;  /* 0x0000660000147ab9 */ /* 0x000fd60000000a00 */
.L_x_178:
[----:B------:R-:W-:-:S03]  /*5b10*/  UMOV UR7, 0xffffffff ;  /* 0xffffffff00077882 */ /* 0x000fc60000000000 */
[----:B------:R-:W-:Y:S05]  /*5b20*/  BRA.DIV UR7, `(.L_x_167) ;  /* 0x0000000e07e47947 */ /* 0x000fea000b800000 */
[----:B------:R-:W-:-:S13]  /*5b30*/  ELECT P6, URZ, PT ;  /* 0x00000000003f782f */ /* 0x000fda00038c0000 */
.L_x_191:
[----:B------:R-:W0:Y:S01]  /*5b40*/  LDC R3, c[0x0][0x28c] ;  /* 0x0000a300ff037b82 */ /* 0x000e220000000800 */
[----:B------:R-:W-:Y:S01]  /*5b50*/  BSSY B1, `(.L_x_168) ;  /* 0x0000038000017945 */ /* 0x000fe20003800000 */
[----:B0-----:R-:W-:-:S13]  /*5b60*/  ISETP.LT.OR P6, PT, R3, 0x1, !P6 ;  /* 0x000000010300780c */ /* 0x001fda00077c1670 */
[----:B------:R-:W-:Y:S05]  /*5b70*/  @P6 BRA `(.L_x_169) ;  /* 0x0000000000d46947 */ /* 0x000fea0003800000 */
[----:B------:R-:W-:Y:S02]  /*5b80*/  IMAD.SHL.U32 R18, R18, 0x80, RZ ;  /* 0x0000008012127824 */ /* 0x000fe400078e00ff */
[----:B------:R-:W-:Y:S02]  /*5b90*/  IMAD.SHL.U32 R19, R19, 0x40, RZ ;  /* 0x0000004013137824 */ /* 0x000fe400078e00ff */
[----:B------:R-:W-:Y:S02]  /*5ba0*/  IMAD.MOV.U32 R11, RZ, RZ, RZ ;  /* 0x000000ffff0b7224 */ /* 0x000fe400078e00ff */
[----:B------:R-:W-:Y:S02]  /*5bb0*/  IMAD.U32 R12, RZ, RZ, UR19 ;  /* 0x00000013ff0c7e24 */ /* 0x000fe4000f8e00ff */
[----:B------:R-:W-:Y:S02]  /*5bc0*/  IMAD.MOV.U32 R3, RZ, RZ, R8 ;  /* 0x000000ffff037224 */ /* 0x000fe400078e0008 */
[----:B------:R-:W-:-:S07]  /*5bd0*/  IMAD.MOV.U32 R4, RZ, RZ, R0 ;  /* 0x000000ffff047224 */ /* 0x000fce00078e0000 */
.L_x_173:
[----:B------:R-:W0:Y:S01]  /*5be0*/  S2R R6, SR_CgaCtaId ;  /* 0x0000000000067919 */ /* 0x000e220000008800 */
[----:B------:R-:W-:-:S04]  /*5bf0*/  MOV R5, 0x400 ;  /* 0x0000040000057802 */ /* 0x000fc80000000f00 */
[----:B0-----:R-:W-:Y:S02]  /*5c00*/  LEA R7, R6, R5, 0x18 ;  /* 0x0000000506077211 */ /* 0x001fe400078ec0ff */
[----:B------:R-:W-:Y:S01]  /*5c10*/  SHF.L.U32 R5, R3, 0x1f, RZ ;  /* 0x0000001f03057819 */ /* 0x000fe200000006ff */
[----:B------:R-:W0:Y:S02]  /*5c20*/  @!P3 LDC R6, c[0x0][0x500] ;  /* 0x00014000ff06bb82 */ /* 0x000e240000000800 */
[----:B------:R-:W-:-:S04]  /*5c30*/  IMAD R10, R4, 0x8, R7 ;  /* 0x00000008040a7824 */ /* 0x000fc800078e0207 */
[----:B------:R-:W1:Y:S02]  /*5c40*/  SYNCS.PHASECHK.TRANS64.TRYWAIT P1, [R10+URZ+0x20], R5 ;  /* 0x000020050a0075a7 */ /* 0x000e64000802017f */
[----:B-1----:R-:W-:Y:S05]  /*5c50*/  @!P1 BRA `(.L_x_170) ;  /* 0x0000000c00b89947 */ /* 0x002fea0003800000 */
.L_x_192:
[----:B------:R-:W-:Y:S01]  /*5c60*/  UPRMT UR7, UR22, 0x9910, URZ ;  /* 0x0000991016077896 */ /* 0x000fe2000800003f */
[----:B0-----:R0:W-:Y:S03]  /*5c70*/  @!P3 SYNCS.ARRIVE.TRANS64 RZ, [R10+URZ], R6 ;  /* 0x000000060affb9a7 */ /* 0x0011e6000800003f */
[----:B------:R-:W-:-:S06]  /*5c80*/  UISETP.NE.AND UP0, UPT, UR7, 0x2, UPT ;  /* 0x000000020700788c */ /* 0x000fcc000bf05270 */
[----:B------:R-:W-:-:S13]  /*5c90*/  PLOP3.LUT P1, PT, PT, PT, UP0, 0x80, 0x0 ;  /* 0x000000000000781c */ /* 0x000fda0003f2f008 */
[----:B0-----:R-:W-:Y:S05]  /*5ca0*/  @P1 BRA `(.L_x_171) ;  /* 0x0000000000041947 */ /* 0x001fea0003800000 */
[----:B------:R-:W-:Y:S01]  /*5cb0*/  BPT.TRAP 0x1 ;  /* 0x000000040000795c */ /* 0x000fe20000300000 */
.L_x_171:
[----:B------:R-:W-:Y:S05]  /*5cc0*/  @P0 BRA `(.L_x_172) ;  /* 0x0000000000040947 */ /* 0x000fea0003800000 */
[----:B------:R-:W-:Y:S01]  /*5cd0*/  BPT.TRAP 0x1 ;  /* 0x000000040000795c */ /* 0x000fe20000300000 */
.L_x_172:
[--C-:B-1----:R-:W-:Y:S01]  /*5ce0*/  IMAD R5, R4, 0x1000, R7.reuse ;  /* 0x0000100004057824 */ /* 0x102fe200078e0207 */
[----:B------:R-:W-:Y:S01]  /*5cf0*/  R2UR UR9, R10 ;  /* 0x000000000a0972ca */ /* 0x000fe200000e0000 */
[----:B------:R-:W-:Y:S01]  /*5d00*/  IMAD R7, R4, 0x2000, R7 ;  /* 0x0000200004077824 */ /* 0x000fe200078e0207 */
[----:B------:R-:W-:Y:S01]  /*5d10*/  UIADD3 UR14, UP0, UR20, 0xf0, URZ ;  /* 0x000000f0140e7890 */ /* 0x000fe2000ff1e03f */
[----:B------:R-:W-:Y:S01]  /*5d20*/  VIADD R12, R12, 0xffffffff ;  /* 0xffffffff0c0c7836 */ /* 0x000fe20000000000 */
[----:B------:R-:W-:Y:S01]  /*5d30*/  R2UR UR7, R5 ;  /* 0x00000000050772ca */ /* 0x000fe200000e0000 */
[----:B------:R-:W-:Y:S01]  /*5d40*/  UIADD3 UR24, UP1, UR20, 0x1f0, URZ ;  /* 0x000001f014187890 */ /* 0x000fe2000ff3e03f */
[----:B------:R-:W-:Y:S01]  /*5d50*/  R2UR UR8, R7 ;  /* 0x00000000070872ca */ /* 0x000fe200000e0000 */
[----:B------:R-:W-:Y:S01]  /*5d60*/  UIADD3.X UR15, URZ, UR21, URZ, UP0, !UPT ;  /* 0x000000153f0f7290 */ /* 0x000fe200087fe43f */
[----:B------:R-:W-:Y:S01]  /*5d70*/  R2UR UR11, R19 ;  /* 0x00000000130b72ca */ /* 0x000fe200000e0000 */
[----:B------:R-:W-:Y:S01]  /*5d80*/  VIADD R4, R4, 0x1 ;  /* 0x0000000104047836 */ /* 0x000fe20000000000 */
[C---:B------:R-:W-:Y:S01]  /*5d90*/  R2UR UR10, R11.reuse ;  /* 0x000000000b0a72ca */ /* 0x040fe200000e0000 */
[----:B------:R-:W-:Y:S01]  /*5da0*/  UIADD3.X UR25, URZ, UR21, URZ, UP1, !UPT ;  /* 0x000000153f197290 */ /* 0x000fe20008ffe43f */
[----:B------:R-:W-:Y:S01]  /*5db0*/  R2UR UR12, R2 ;  /* 0x00000000020c72ca */ /* 0x000fe200000e0000 */
[----:B------:R-:W-:Y:S01]  /*5dc0*/  UMOV UR16, 0x0 ;  /* 0x0000000000107882 */ /* 0x000fe20000000000 */
[----:B------:R-:W-:Y:S01]  /*5dd0*/  R2UR UR18, R18 ;  /* 0x00000000121272ca */ /* 0x000fe200000e0000 */
[----:B------:R-:W-:Y:S01]  /*5de0*/  UMOV UR17, 0x10000000 ;  /* 0x1000000000117882 */ /* 0x000fe20000000000 */
[----:B------:R-:W-:Y:S01]  /*5df0*/  ISETP.GT.AND P2, PT, R12, 0x1, PT ;  /* 0x000000010c00780c */ /* 0x000fe20003f44270 */
[----:B------:R-:W-:Y:S01]  /*5e00*/  UIADD3 UR7, UR7, 0x180, URZ ;  /* 0x0000018007077890 */ /* 0x000fe2000fffe03f */
[----:B------:R-:W-:Y:S01]  /*5e10*/  ISETP.NE.AND P1, PT, R4, 0x4, PT ;  /* 0x000000040400780c */ /* 0x000fe20003f25270 */
[----:B------:R-:W-:Y:S01]  /*5e20*/  UIADD3 UR13, UR8, 0x4180, URZ ;  /* 0x00004180080d7890 */ /* 0x000fe2000fffe03f */
[----:B------:R-:W-:-:S02]  /*5e30*/  VIADD R11, R11, 0x40 ;  /* 0x000000400b0b7836 */ /* 0x000fc40000000000 */
[----:B------:R-:W-:Y:S02]  /*5e40*/  SEL R6, RZ, 0x1, P1 ;  /* 0x00000001ff067807 */ /* 0x000fe40000800000 */
[----:B------:R-:W-:Y:S01]  /*5e50*/  UMOV UR8, UR7 ;  /* 0x0000000700087c82 */ /* 0x000fe20008000000 */
[----:B------:R-:W-:Y:S01]  /*5e60*/  SEL R4, R4, RZ, P1 ;  /* 0x000000ff04047207 */ /* 0x000fe20000800000 */
[----:B------:R0:W-:Y:S01]  /*5e70*/  UTMALDG.3D [UR8], [UR14], desc[UR16] ;  /* 0x000010080e0075b4 */ /* 0x0001e20008011000 */
[----:B------:R-:W-:Y:S01]  /*5e80*/  LOP3.LUT R3, R3, R6, RZ, 0x3c, !PT ;  /* 0x0000000603037212 */ /* 0x000fe200078e3cff */
[----:B0-----:R-:W-:Y:S01]  /*5e90*/  UMOV UR8, UR13 ;  /* 0x0000000d00087c82 */ /* 0x001fe20008000000 */
[----:B------:R-:W-:Y:S02]  /*5ea0*/  UMOV UR11, UR18 ;  /* 0x00000012000b7c82 */ /* 0x000fe40008000000 */
[----:B------:R0:W-:Y:S02]  /*5eb0*/  UTMALDG.3D [UR8], [UR24], desc[UR16] ;  /* 0x00001008180075b4 */ /* 0x0001e40008011000 */
[----:B0-----:R-:W-:Y:S05]  /*5ec0*/  @P2 BRA `(.L_x_173) ;  /* 0xfffffffc00442947 */ /* 0x001fea000383ffff */
.L_x_169:
[----:B------:R-:W-:Y:S05]  /*5ed0*/  BSYNC B1 ;  /* 0x0000000000017941 */ /* 0x000fea0003800000 */
.L_x_168:
[----:B------:R-:W-:Y:S01]  /*5ee0*/  LOP3.LUT P4, RZ, R9, 0xff, RZ, 0xc0, !PT ;  /* 0x000000ff09ff7812 */ /* 0x000fe2000788c0ff */
[----:B------:R-:W-:Y:S01]  /*5ef0*/  VIADD R0, R0, UR39 ;  /* 0x0000002700007c36 */ /* 0x000fe20008000000 */
[----:B------:R-:W-:Y:S01]  /*5f00*/  ULDC.64 UR8, c[0x0][0x650] ;  /* 0x0001940000087ab9 */ /* 0x000fe20000000a00 */
[----:B------:R-:W-:Y:S01]  /*5f10*/  BSSY B1, `(.L_x_174) ;  /* 0x0000071000017945 */ /* 0x000fe20003800000 */
[----:B------:R-:W-:Y:S01]  /*5f20*/  IMAD.MOV.U32 R19, RZ, RZ, -0x1 ;  /* 0xffffffffff137424 */ /* 0x000fe200078e00ff */
[----:B------:R-:W-:Y:S01]  /*5f30*/  PRMT R9, RZ, 0x7610, R9 ;  /* 0x00007610ff097816 */ /* 0x000fe20000000009 */
[----:B------:R-:W-:Y:S01]  /*5f40*/  IMAD.MOV.U32 R18, RZ, RZ, -0x1 ;  /* 0xffffffffff127424 */ /* 0x000fe200078e00ff */
[C---:B------:R-:W-:Y:S02]  /*5f50*/  ISETP.GT.U32.AND P1, PT, R0.reuse, 0x3, PT ;  /* 0x000000030000780c */ /* 0x040fe40003f24070 */
[----:B------:R-:W-:Y:S02]  /*5f60*/  SHF.R.U32.HI R2, RZ, 0x2, R0 ;  /* 0x00000002ff027819 */ /* 0x000fe40000011600 */
[----:B------:R-:W-:-:S02]  /*5f70*/  LOP3.LUT R0, R0, 0x3, RZ, 0xc0, !PT ;  /* 0x0000000300007812 */ /* 0x000fc400078ec0ff */
[----:B------:R-:W0:Y:S01]  /*5f80*/  @P4 S2R R4, SR_CgaCtaId ;  /* 0x0000000000044919 */ /* 0x000e220000008800 */
[----:B------:R-:W-:Y:S02]  /*5f90*/  @P4 MOV R3, 0x400 ;  /* 0x0000040000034802 */ /* 0x000fe40000000f00 */
[----:B------:R-:W-:-:S04]  /*5fa0*/  LOP3.LUT R2, R2, 0x1, RZ, 0xc0, !PT ;  /* 0x0000000102027812 */ /* 0x000fc800078ec0ff */
[----:B------:R-:W-:Y:S02]  /*5fb0*/  ISETP.NE.U32.AND P2, PT, R2, 0x1, PT ;  /* 0x000000010200780c */ /* 0x000fe40003f45070 */
[----:B0-----:R-:W-:Y:S01]  /*5fc0*/  @P4 LEA R3, R4, R3, 0x18 ;  /* 0x0000000304034211 */ /* 0x001fe200078ec0ff */
[----:B------:R-:W-:-:S03]  /*5fd0*/  IMAD.U32 R4, RZ, RZ, UR39 ;  /* 0x00000027ff047e24 */ /* 0x000fc6000f8e00ff */
[----:B------:R0:W-:Y:S01]  /*5fe0*/  @P4 SYNCS.ARRIVE.TRANS64.A1T0 RZ, [R3+URZ+0x78], RZ ;  /* 0x000078ff03ff49a7 */ /* 0x0001e2000810003f */
[----:B------:R-:W-:Y:S02]  /*5ff0*/  IADD3 R16, P4, R16, UR50, RZ ;  /* 0x0000003210107c10 */ /* 0x000fe4000ff9e0ff */
[----:B------:R-:W-:Y:S02]  /*6000*/  ISETP.LT.U32.AND P1, PT, R4, 0x4, P1 ;  /* 0x000000040400780c */ /* 0x000fe40000f21070 */
[----:B------:R-:W-:Y:S02]  /*6010*/  IADD3.X R17, R17, UR37, RZ, P4, !PT ;  /* 0x0000002511117c10 */ /* 0x000fe4000a7fe4ff */
[----:B------:R-:W-:Y:S02]  /*6020*/  ISETP.GE.U32.AND P4, PT, R16, UR8, PT ;  /* 0x0000000810007c0c */ /* 0x000fe4000bf86070 */
[----:B0-----:R-:W-:Y:S02]  /*6030*/  SEL R3, RZ, 0x1, !P1 ;  /* 0x00000001ff037807 */ /* 0x001fe40004800000 */
[----:B------:R-:W-:-:S02]  /*6040*/  ISETP.GE.U32.AND.EX P1, PT, R17, UR9, PT, P4 ;  /* 0x0000000911007c0c */ /* 0x000fc4000bf26140 */
[----:B------:R-:W-:-:S04]  /*6050*/  ISETP.GT.U32.AND P2, PT, R4, 0x3, !P2 ;  /* 0x000000030400780c */ /* 0x000fc80005744070 */
[----:B------:R-:W-:-:S04]  /*6060*/  SEL R2, RZ, 0x1, !P2 ;  /* 0x00000001ff027807 */ /* 0x000fc80005000000 */
[--C-:B------:R-:W-:Y:S01]  /*6070*/  LOP3.LUT R8, R2, R8, R3.reuse, 0x96, !PT ;  /* 0x0000000802087212 */ /* 0x100fe200078e9603 */
[----:B------:R-:W-:Y:S01]  /*6080*/  IMAD.MOV.U32 R2, RZ, RZ, -0x1 ;  /* 0xffffffffff027424 */ /* 0x000fe200078e00ff */
[----:B------:R-:W-:Y:S01]  /*6090*/  PRMT R3, RZ, 0x7610, R3 ;  /* 0x00007610ff037816 */ /* 0x000fe20000000003 */
[----:B------:R-:W-:Y:S06]  /*60a0*/  @P1 BRA `(.L_x_175) ;  /* 0x00000004005c1947 */ /* 0x000fec0003800000 */
[----:B------:R-:W0:Y:S01]  /*60b0*/  S2UR UR7, SR_CTAID.X ;  /* 0x00000000000779c3 */ /* 0x000e220000002500 */
[----:B------:R-:W-:Y:S01]  /*60c0*/  ULDC.64 UR8, c[0x0][0x628] ;  /* 0x00018a0000087ab9 */ /* 0x000fe20000000a00 */
[----:B------:R-:W-:Y:S01]  /*60d0*/  ULDC UR10, c[0x0][0x150] ;  /* 0x00005400000a7ab9 */ /* 0x000fe20000000800 */
[----:B------:R-:W-:Y:S01]  /*60e0*/  ISETP.NE.U32.AND P1, PT, RZ, UR8, PT ;  /* 0x00000008ff007c0c */ /* 0x000fe2000bf25070 */
[----:B------:R-:W-:Y:S01]  /*60f0*/  ULDC UR11, c[0x0][0x630] ;  /* 0x00018c00000b7ab9 */ /* 0x000fe20000000800 */
[----:B------:R-:W-:Y:S01]  /*6100*/  ULDC UR13, c[0x0][0x154] ;  /* 0x00005500000d7ab9 */ /* 0x000fe20000000800 */
[----:B------:R-:W-:Y:S01]  /*6110*/  IMAD.MOV.U32 R2, RZ, RZ, R16 ;  /* 0x000000ffff027224 */ /* 0x000fe200078e0010 */
[----:B------:R-:W-:Y:S01]  /*6120*/  ISETP.NE.AND.EX P1, PT, RZ, UR9, PT, P1 ;  /* 0x00000009ff007c0c */ /* 0x000fe2000bf25310 */
[----:B------:R-:W1:Y:S01]  /*6130*/  S2UR UR12, SR_CTAID.Y ;  /* 0x00000000000c79c3 */ /* 0x000e620000002600 */
[----:B0-----:R-:W-:-:S05]  /*6140*/  I2FP.F32.U32 R3, UR7 ;  /* 0x0000000700037c45 */ /* 0x001fca0008201000 */
[----:B------:R-:W-:Y:S01]  /*6150*/  FMUL R12, R3, UR10 ;  /* 0x0000000a030c7c20 */ /* 0x000fe20008400000 */
[----:B------:R-:W-:-:S05]  /*6160*/  IMAD.MOV.U32 R3, RZ, RZ, R17 ;  /* 0x000000ffff037224 */ /* 0x000fca00078e0011 */
[----:B------:R-:W-:Y:S05]  /*6170*/  @!P1 BRA `(.L_x_176) ;  /* 0x0000000000289947 */ /* 0x000fea0003800000 */
[----:B------:R-:W-:Y:S02]  /*6180*/  ULDC UR10, c[0x0][0x634] ;  /* 0x00018d00000a7ab9 */ /* 0x000fe40000000800 */
[----:B------:R-:W-:-:S05]  /*6190*/  IADD3 R7, P1, R16, UR10, RZ ;  /* 0x0000000a10077c10 */ /* 0x000fca000ff3e0ff */
[----:B------:R-:W-:-:S04]  /*61a0*/  IMAD.X R11, RZ, RZ, R17, P1 ;  /* 0x000000ffff0b7224 */ /* 0x000fc800008e0611 */
[----:B------:R-:W-:-:S04]  /*61b0*/  IMAD.WIDE.U32 R4, R11, UR8, RZ ;  /* 0x000000080b047c25 */ /* 0x000fc8000f8e00ff */
[----:B------:R-:W-:-:S04]  /*61c0*/  IMAD.WIDE.U32 R4, P1, R7, UR9, R4 ;  /* 0x0000000907047c25 */ /* 0x000fc8000f820004 */
[----:B------:R-:W-:-:S04]  /*61d0*/  IMAD.WIDE.U32 R6, R7, UR8, RZ ;  /* 0x0000000807067c25 */ /* 0x000fc8000f8e00ff */
[----:B------:R-:W-:Y:S01]  /*61e0*/  IMAD.X R3, RZ, RZ, RZ, P1 ;  /* 0x000000ffff037224 */ /* 0x000fe200008e06ff */
[----:B------:R-:W-:Y:S01]  /*61f0*/  IADD3 RZ, P1, R7, R4, RZ ;  /* 0x0000000407ff7210 */ /* 0x000fe20007f3e0ff */
[----:B------:R-:W-:-:S04]  /*6200*/  IMAD.MOV.U32 R2, RZ, RZ, R5 ;  /* 0x000000ffff027224 */ /* 0x000fc800078e0005 */
[----:B------:R-:W-:-:S08]  /*6210*/  IMAD.WIDE.U32.X R2, R11, UR9, R2, P1 ;  /* 0x000000090b027c25 */ /* 0x000fd000088e0402 */
.L_x_176:
[--C-:B------:R-:W-:Y:S01]  /*6220*/  SHF.R.U64 R10, R2, UR11, R3.reuse ;  /* 0x0000000b020a7c19 */ /* 0x100fe20008001203 */
[----:B------:R-:W0:Y:S01]  /*6230*/  F2I.U32.TRUNC.NTZ R12, R12 ;  /* 0x0000000c000c7305 */ /* 0x000e22000020f000 */
[----:B------:R-:W-:Y:S01]  /*6240*/  SHF.R.U32.HI R2, RZ, UR11, R3 ;  /* 0x0000000bff027c19 */ /* 0x000fe20008011603 */
[----:B------:R-:W-:Y:S01]  /*6250*/  ULDC.64 UR8, c[0x0][0x620] ;  /* 0x0001880000087ab9 */ /* 0x000fe20000000a00 */
[----:B------:R-:W-:Y:S01]  /*6260*/  IADD3 R5, P1, RZ, -R10, RZ ;  /* 0x8000000aff057210 */ /* 0x000fe20007f3e0ff */
[----:B------:R-:W-:Y:S01]  /*6270*/  ULDC.64 UR14, c[0x0][0x640] ;  /* 0x00019000000e7ab9 */ /* 0x000fe20000000a00 */
[----:B-1----:R-:W-:Y:S01]  /*6280*/  I2FP.F32.U32 R4, UR12 ;  /* 0x0000000c00047c45 */ /* 0x002fe20008201000 */
[----:B------:R-:W1:Y:S01]  /*6290*/  LDC R14, c[0x0][0x610] ;  /* 0x00018400ff0e7b82 */ /* 0x000e620000000800 */
[----:B------:R-:W-:Y:S01]  /*62a0*/  ULDC UR11, c[0x0][0x658] ;  /* 0x00019600000b7ab9 */ /* 0x000fe20000000800 */
[----:B------:R-:W-:Y:S01]  /*62b0*/  IMAD.X R2, RZ, RZ, ~R2, P1 ;  /* 0x000000ffff027224 */ /* 0x000fe200008e0e02 */
[----:B------:R-:W-:Y:S01]  /*62c0*/  ISETP.NE.U32.AND P1, PT, RZ, UR14, PT ;  /* 0x0000000eff007c0c */ /* 0x000fe2000bf25070 */
[----:B------:R-:W-:Y:S01]  /*62d0*/  FMUL R6, R4, UR13 ;  /* 0x0000000d04067c20 */ /* 0x000fe20008400000 */
[----:B------:R-:W-:Y:S01]  /*62e0*/  ULDC UR13, c[0x0][0x648] ;  /* 0x00019200000d7ab9 */ /* 0x000fe20000000800 */
[----:B------:R-:W-:Y:S01]  /*62f0*/  IMAD R4, R2, UR8, RZ ;  /* 0x0000000802047c24 */ /* 0x000fe2000f8e02ff */
[----:B------:R-:W-:Y:S01]  /*6300*/  ISETP.NE.AND.EX P1, PT, RZ, UR15, PT, P1 ;  /* 0x0000000fff007c0c */ /* 0x000fe2000bf25310 */
[C---:B------:R-:W-:Y:S01]  /*6310*/  IMAD.WIDE.U32 R2, R5.reuse, UR8, R16 ;  /* 0x0000000805027c25 */ /* 0x040fe2000f8e0010 */
[----:B0-----:R-:W-:Y:S01]  /*6320*/  R2UR UR8, R12 ;  /* 0x000000000c0872ca */ /* 0x001fe200000e0000 */
[----:B------:R-:W0:Y:S02]  /*6330*/  F2I.U32.TRUNC.NTZ R6, R6 ;  /* 0x0000000600067305 */ /* 0x000e24000020f000 */
[----:B------:R-:W-:Y:S01]  /*6340*/  IMAD R5, R5, UR9, R4 ;  /* 0x0000000905057c24 */ /* 0x000fe2000f8e0204 */
[----:B------:R-:W-:-:S03]  /*6350*/  ULDC UR9, c[0x0][0x618] ;  /* 0x0001860000097ab9 */ /* 0x000fc60000000800 */
[----:B------:R-:W-:-:S05]  /*6360*/  IMAD.IADD R3, R3, 0x1, R5 ;  /* 0x0000000103037824 */ /* 0x000fca00078e0205 */
[--C-:B------:R-:W-:Y:S02]  /*6370*/  SHF.R.U64 R12, R2, UR9, R3.reuse ;  /* 0x00000009020c7c19 */ /* 0x100fe40008001203 */
[----:B------:R-:W-:Y:S01]  /*6380*/  SHF.R.U32.HI R3, RZ, UR9, R3 ;  /* 0x00000009ff037c19 */ /* 0x000fe20008011603 */
[----:B------:R-:W-:Y:S01]  /*6390*/  ULDC UR9, c[0x0][0x608] ;  /* 0x0001820000097ab9 */ /* 0x000fe20000000800 */
[----:B0-----:R-:W-:Y:S02]  /*63a0*/  R2UR UR10, R6 ;  /* 0x00000000060a72ca */ /* 0x001fe400000e0000 */
[--C-:B------:R-:W-:Y:S02]  /*63b0*/  SHF.R.U64 R13, R12, UR9, R3.reuse ;  /* 0x000000090c0d7c19 */ /* 0x100fe40008001203 */
[----:B------:R-:W-:Y:S01]  /*63c0*/  SHF.R.U32.HI R2, RZ, UR9, R3 ;  /* 0x00000009ff027c19 */ /* 0x000fe20008011603 */
[----:B------:R-:W-:-:S03]  /*63d0*/  UIADD3 UR9, -UR8, URZ, URZ ;  /* 0x0000003f08097290 */ /* 0x000fc6000fffe13f */
[--C-:B------:R-:W-:Y:S01]  /*63e0*/  SHF.R.U64 R15, R13, UR11, R2.reuse ;  /* 0x0000000b0d0f7c19 */ /* 0x100fe20008001202 */
[----:B------:R-:W-:Y:S01]  /*63f0*/  ULDC UR8, c[0x0][0x144] ;  /* 0x0000510000087ab9 */ /* 0x000fe20000000800 */
[----:B------:R-:W-:-:S03]  /*6400*/  SHF.R.U32.HI R3, RZ, UR11, R2 ;  /* 0x0000000bff037c19 */ /* 0x000fc60008011602 */
[----:B------:R-:W-:Y:S01]  /*6410*/  IMAD.MOV.U32 R2, RZ, RZ, R15 ;  /* 0x000000ffff027224 */ /* 0x000fe200078e000f */
[----:B------:R-:W-:Y:S06]  /*6420*/  @!P1 BRA `(.L_x_177) ;  /* 0x0000000000289947 */ /* 0x000fec0003800000 */
        /* <DEDUP_REMOVED lines=10> */
.L_x_177:
[----:B------:R-:W-:Y:S01]  /*64d0*/  UISETP.NE.AND UP0, UPT, UR38, URZ, UPT ;  /* 0x0000003f2600728c */ /* 0x000fe2000bf05270 */
[----:B------:R-:W-:Y:S01]  /*64e0*/  SHF.R.U64 R3, R2, UR13, R3 ;  /* 0x0000000d02037c19 */ /* 0x000fe20008001203 */
[----:B------:R-:W-:Y:S01]  /*64f0*/  UIADD3 UR10, -UR10, URZ, URZ ;  /* 0x0000003f0a0a7290 */ /* 0x000fe2000fffe13f */
[----:B------:R-:W-:Y:S01]  /*6500*/  LOP3.LUT R2, R13, UR6, RZ, 0xc0, !PT ;  /* 0x000000060d027c12 */ /* 0x000fe2000f8ec0ff */
[----:B------:R-:W-:Y:S02]  /*6510*/  UIMAD UR7, UR8, UR9, UR7 ;  /* 0x00000009080772a4 */ /* 0x000fe4000f8e0207 */
[----:B------:R-:W-:Y:S01]  /*6520*/  IMAD.MOV R4, RZ, RZ, -R3 ;  /* 0x000000ffff047224 */ /* 0x000fe200078e0a03 */
[----:B------:R-:W-:Y:S01]  /*6530*/  ULDC UR8, c[0x0][0x148] ;  /* 0x0000520000087ab9 */ /* 0x000fe20000000800 */
[----:B------:R-:W-:Y:S01]  /*6540*/  IMAD R19, R3, UR5, R2 ;  /* 0x0000000503137c24 */ /* 0x000fe2000f8e0202 */
[----:B------:R-:W-:Y:S02]  /*6550*/  LOP3.LUT R3, R12, UR4, RZ, 0xc0, !PT ;  /* 0x000000040c037c12 */ /* 0x000fe4000f8ec0ff */
[----:B------:R-:W-:Y:S01]  /*6560*/  @UP0 UIMAD UR7, UR8, UR10, UR12 ;  /* 0x0000000a080702a4 */ /* 0x000fe2000f8e020c */
[----:B------:R-:W-:-:S02]  /*6570*/  PLOP3.LUT P1, PT, PT, PT, UP0, 0x80, 0x0 ;  /* 0x000000000000781c */ /* 0x000fc40003f2f008 */
[----:B------:R-:W-:Y:S02]  /*6580*/  ULDC UR8, c[0x0][0x638] ;  /* 0x00018e0000087ab9 */ /* 0x000fe40000000800 */
[----:B------:R-:W-:Y:S02]  /*6590*/  IMAD R2, R4, UR8, R15 ;  /* 0x0000000804027c24 */ /* 0x000fe4000f8e020f */
[----:B-1----:R-:W-:Y:S01]  /*65a0*/  IMAD R19, R19, R14, UR7 ;  /* 0x0000000713137e24 */ /* 0x002fe2000f8e020e */
[----:B------:R-:W-:Y:S01]  /*65b0*/  ULDC UR7, c[0x0][0x600] ;  /* 0x0001800000077ab9 */ /* 0x000fe20000000800 */
[----:B------:R-:W-:Y:S02]  /*65c0*/  IMAD.MOV.U32 R4, RZ, RZ, 0x1 ;  /* 0x00000001ff047424 */ /* 0x000fe400078e00ff */
[----:B------:R-:W-:-:S03]  /*65d0*/  IMAD R2, R2, UR7, R3 ;  /* 0x0000000702027c24 */ /* 0x000fc6000f8e0203 */
[----:B------:R-:W-:Y:S02]  /*65e0*/  PRMT R3, R4, 0x7610, R3 ;  /* 0x0000761004037816 */ /* 0x000fe40000000003 */
[----:B------:R-:W-:Y:S02]  /*65f0*/  SEL R18, R2, R19, !P1 ;  /* 0x0000001302127207 */ /* 0x000fe40004800000 */
[----:B------:R-:W-:Y:S01]  /*6600*/  SEL R19, R19, R2, !P1 ;  /* 0x0000000213137207 */ /* 0x000fe20004800000 */
[----:B------:R-:W-:-:S07]  /*6610*/  IMAD.MOV.U32 R2, RZ, RZ, R10 ;  /* 0x000000ffff027224 */ /* 0x000fce00078e000a */
.L_x_175:
[----:B------:R-:W-:Y:S05]  /*6620*/  BSYNC B1 ;  /* 0x0000000000017941 */ /* 0x000fea0003800000 */
.L_x_174:
[----:B------:R-:W-:-:S13]  /*6630*/  LOP3.LUT P1, RZ, R3, 0xff, RZ, 0xc0, !PT ;  /* 0x000000ff03ff7812 */ /* 0x000fda000782c0ff */
[----:B------:R-:W-:Y:S05]  /*6640*/  @P1 BRA `(.L_x_178) ;  /* 0xfffffff400301947 */ /* 0x000fea000383ffff */
[----:B------:R-:W-:Y:S05]  /*6650*/  BSYNC B0 ;  /* 0x0000000000007941 */ /* 0x000fea0003800000 */
.L_x_166:
[----:B------:R-:W-:-:S03]  /*6660*/  UMOV UR7, 0xffffffff ;  /* 0xffffffff00077882 */ /* 0x000fc60000000000 */
[----:B------:R-:W-:Y:S05]  /*6670*/  BRA.DIV UR7, `(.L_x_179) ;  /* 0x0000000607447947 */ /* 0x000fea000b800000 */
[----:B------:R-:W-:-:S13]  /*6680*/  ELECT P6, URZ, PT ;  /* 0x00000000003f782f */ /* 0x000fda00038c0000 */
.L_x_195:
[----:B------:R-:W-:Y:S04]  /*6690*/  BSSY B0, `(.L_x_180) ;  /* 0x000002c000007945 */ /* 0x000fe80003800000 */
[----:B------:R-:W-:Y:S05]  /*66a0*/  @!P6 BRA `(.L_x_181) ;  /* 0x0000000000a8e947 */ /* 0x000fea0003800000 */
[----:B------:R-:W-:-:S04]  /*66b0*/  ULOP3.LUT UR7, UR36, 0x2, URZ, 0xfc, !UPT ;  /* 0x0000000224077892 */ /* 0x000fc8000f8efc3f */
[----:B------:R-:W-:-:S06]  /*66c0*/  UISETP.NE.AND UP0, UPT, UR7, 0x3, UPT ;  /* 0x000000030700788c */ /* 0x000fcc000bf05270 */
[----:B------:R-:W-:-:S13]  /*66d0*/  PLOP3.LUT P0, PT, PT, PT, UP0, 0x80, 0x0 ;  /* 0x000000000000781c */ /* 0x000fda0003f0f008 */
[----:B------:R-:W-:Y:S05]  /*66e0*/  @!P0 BRA `(.L_x_182) ;  /* 0x0000000000048947 */ /* 0x000fea0003800000 */
[----:B------:R-:W-:Y:S01]  /*66f0*/  BPT.TRAP 0x1 ;  /* 0x000000040000795c */ /* 0x000fe20000300000 */
.L_x_182:
[----:B------:R-:W0:Y:S01]  /*6700*/  S2R R3, SR_CgaCtaId ;  /* 0x0000000000037919 */ /* 0x000e220000008800 */
[----:B------:R-:W-:-:S04]  /*6710*/  MOV R2, 0x400 ;  /* 0x0000040000027802 */ /* 0x000fc80000000f00 */
[----:B0-----:R-:W-:Y:S02]  /*6720*/  LEA R3, R3, R2, 0x18 ;  /* 0x0000000203037211 */ /* 0x001fe400078ec0ff */
[----:B------:R-:W-:-:S03]  /*6730*/  SHF.L.U32 R2, R8, 0x1f, RZ ;  /* 0x0000001f08027819 */ /* 0x000fc600000006ff */
[----:B------:R-:W-:-:S04]  /*6740*/  VIADD R3, R3, 0x20 ;  /* 0x0000002003037836 */ /* 0x000fc80000000000 */
[C---:B------:R-:W-:Y:S02]  /*6750*/  IMAD R7, R0.reuse, 0x8, R3 ;  /* 0x0000000800077824 */ /* 0x040fe400078e0203 */
[----:B------:R-:W-:Y:S02]  /*6760*/  VIADD R0, R0, 0x1 ;  /* 0x0000000100007836 */ /* 0x000fe40000000000 */
[----:B------:R-:W0:Y:S03]  /*6770*/  SYNCS.PHASECHK.TRANS64.TRYWAIT P0, [R7+URZ], R2 ;  /* 0x00000002070075a7 */ /* 0x000e26000800017f */
[----:B------:R-:W-:-:S04]  /*6780*/  ISETP.NE.AND P1, PT, R0, 0x4, PT ;  /* 0x000000040000780c */ /* 0x000fc80003f25270 */
[----:B------:R-:W-:Y:S02]  /*6790*/  SEL R5, RZ, 0x1, P1 ;  /* 0x00000001ff057807 */ /* 0x000fe40000800000 */
[----:B------:R-:W-:Y:S02]  /*67a0*/  SEL R0, R0, RZ, P1 ;  /* 0x000000ff00007207 */ /* 0x000fe40000800000 */
[----:B------:R-:W-:-:S03]  /*67b0*/  LOP3.LUT R5, R8, R5, RZ, 0x3c, !PT ;  /* 0x0000000508057212 */ /* 0x000fc600078e3cff */
[----:B------:R-:W-:Y:S01]  /*67c0*/  IMAD R9, R0, 0x8, R3 ;  /* 0x0000000800097824 */ /* 0x000fe200078e0203 */
[----:B------:R-:W-:Y:S01]  /*67d0*/  SHF.L.U32 R4, R5, 0x1f, RZ ;  /* 0x0000001f05047819 */ /* 0x000fe200000006ff */
[----:B0-----:R-:W-:Y:S06]  /*67e0*/  @!P0 BRA `(.L_x_183) ;  /* 0x0000000400088947 */ /* 0x001fec0003800000 */
.L_x_196:
[----:B------:R-:W1:Y:S01]  /*67f0*/  SYNCS.PHASECHK.TRANS64.TRYWAIT P0, [R9+URZ], R4 ;  /* 0x00000004090075a7 */ /* 0x000e62000800017f */
[----:B------:R-:W-:-:S05]  /*6800*/  VIADD R0, R0, 0x1 ;  /* 0x0000000100007836 */ /* 0x000fca0000000000 */
[----:B------:R-:W-:-:S04]  /*6810*/  ISETP.NE.AND P1, PT, R0, 0x4, PT ;  /* 0x000000040000780c */ /* 0x000fc80003f25270 */
[----:B0-----:R-:W-:Y:S02]  /*6820*/  SEL R2, RZ, 0x1, P1 ;  /* 0x00000001ff027807 */ /* 0x001fe40000800000 */
[----:B------:R-:W-:Y:S02]  /*6830*/  SEL R0, R0, RZ, P1 ;  /* 0x000000ff00007207 */ /* 0x000fe40000800000 */
[----:B------:R-:W-:-:S03]  /*6840*/  LOP3.LUT R7, R5, R2, RZ, 0x3c, !PT ;  /* 0x0000000205077212 */ /* 0x000fc600078e3cff */
[----:B------:R-:W-:Y:S01]  /*6850*/  IMAD R6, R0, 0x8, R3 ;  /* 0x0000000800067824 */ /* 0x000fe200078e0203 */
[----:B------:R-:W-:Y:S01]  /*6860*/  SHF.L.U32 R5, R7, 0x1f, RZ ;  /* 0x0000001f07057819 */ /* 0x000fe200000006ff */
[----:B-1----:R-:W-:Y:S06]  /*6870*/  @!P0 BRA `(.L_x_184) ;  /* 0x0000000000f88947 */ /* 0x002fec0003800000 */
.L_x_197:
[----:B------:R-:W1:Y:S01]  /*6880*/  SYNCS.PHASECHK.TRANS64.TRYWAIT P0, [R6+URZ], R5 ;  /* 0x00000005060075a7 */ /* 0x000e62000800017f */
[----:B------:R-:W-:-:S05]  /*6890*/  VIADD R0, R0, 0x1 ;  /* 0x0000000100007836 */ /* 0x000fca0000000000 */
[----:B------:R-:W-:-:S04]  /*68a0*/  ISETP.NE.AND P1, PT, R0, 0x4, PT ;  /* 0x000000040000780c */ /* 0x000fc80003f25270 */
[----:B------:R-:W-:Y:S02]  /*68b0*/  SEL R2, RZ, 0x1, P1 ;  /* 0x00000001ff027807 */ /* 0x000fe40000800000 */
[----:B------:R-:W-:Y:S02]  /*68c0*/  SEL R0, R0, RZ, P1 ;  /* 0x000000ff00007207 */ /* 0x000fe40000800000 */
[----:B------:R-:W-:Y:S01]  /*68d0*/  LOP3.LUT R2, R7, R2, RZ, 0x3c, !PT ;  /* 0x0000000207027212 */ /* 0x000fe200078e3cff */
[----:B-1----:R-:W-:Y:S06]  /*68e0*/  @!P0 BRA `(.L_x_185) ;  /* 0x0000000000f08947 */ /* 0x002fec0003800000 */
.L_x_198:
[----:B------:R-:W-:Y:S01]  /*68f0*/  IMAD R3, R0, 0x8, R3 ;  /* 0x0000000800037824 */ /* 0x000fe200078e0203 */
[----:B------:R-:W-:-:S07]  /*6900*/  SHF.L.U32 R0, R2, 0x1f, RZ ;  /* 0x0000001f02007819 */ /* 0x000fce00000006ff */
.L_x_186:
[----:B--2---:R2:W3:Y:S02]  /*6910*/  SYNCS.PHASECHK.TRANS64.TRYWAIT P0, [R3+URZ], R0 ;  /* 0x00000000030075a7 */ /* 0x0044e4000800017f */
[----:B---3--:R-:W-:Y:S05]  /*6920*/  @!P0 NANOSLEEP.SYNCS 0x989680 ;  /* 0x009896800000895d */ /* 0x008fea0003900000 */
[----:B------:R-:W3:Y:S02]  /*6930*/  @!P0 SYNCS.PHASECHK.TRANS64 P0, [R3+URZ], R0 ;  /* 0x00000000030085a7 */ /* 0x000ee4000800007f */
[----:B---3--:R-:W-:Y:S05]  /*6940*/  @!P0 BRA `(.L_x_186) ;  /* 0xfffffffc00f08947 */ /* 0x008fea000383ffff */
.L_x_181:
[----:B------:R-:W-:Y:S05]  /*6950*/  BSYNC B0 ;  /* 0x0000000000007941 */ /* 0x000fea0003800000 */
.L_x_180:
[----:B------:R-:W-:Y:S05]  /*6960*/  EXIT ;  /* 0x000000000000794d */ /* 0x000fea0003800000 */
.L_x_14:
[----:B0-----:R0:W1:Y:S02]  /*6970*/  SYNCS.PHASECHK.TRANS64.TRYWAIT P0, [R93+URZ], R0 ;  /* 0x000000005d0075a7 */ /* 0x001064000800017f */
[----:B-1----:R-:W-:Y:S05]  /*6980*/  @!P0 NANOSLEEP.SYNCS 0x989680 ;  /* 0x009896800000895d */ /* 0x002fea0003900000 */
[----:B------:R-:W1:Y:S02]  /*6990*/  @!P0 SYNCS.PHASECHK.TRANS64 P0, [R93+URZ], R0 ;  /* 0x000000005d0085a7 */ /* 0x000e64000800007f */
[----:B-1----:R-:W-:Y:S05]  /*69a0*/  @!P0 BRA `(.L_x_14) ;  /* 0xfffffffc00f08947 */ /* 0x002fea000383ffff */
[----:B------:R-:W-:Y:S05]  /*69b0*/  BRA `(.L_x_187) ;  /* 0xffffffac00147947 */ /* 0x000fea000383ffff */
.L_x_19:
[----:B-1----:R1:W2:Y:S02]  /*69c0*/  SYNCS.PHASECHK.TRANS64.TRYWAIT P1, [R3+URZ], R0 ;  /* 0x00000000030075a7 */ /* 0x0022a4000802017f */
[----:B--2---:R-:W-:Y:S05]  /*69d0*/  @!P1 NANOSLEEP.SYNCS 0x989680 ;  /* 0x009896800000995d */ /* 0x004fea0003900000 */
[----:B------:R-:W2:Y:S02]  /*69e0*/  @!P1 SYNCS.PHASECHK.TRANS64 P1, [R3+URZ], R0 ;  /* 0x00000000030095a7 */ /* 0x000ea4000802007f */
[----:B--2---:R-:W-:Y:S05]  /*69f0*/  @!P1 BRA `(.L_x_19) ;  /* 0xfffffffc00f09947 */ /* 0x004fea000383ffff */
[----:B------:R-:W-:Y:S05]  /*6a00*/  BRA `(.L_x_18) ;  /* 0xffffffac00807947 */ /* 0x000fea000383ffff */
.L_x_24:
[----:B-1----:R-:W-:-:S04]  /*6a10*/  IMAD.U32 R4, RZ, RZ, UR4 ;  /* 0x00000004ff047e24 */ /* 0x002fc8000f8e00ff */
[----:B------:R1:W2:Y:S03]  /*6a20*/  SYNCS.PHASECHK.TRANS64.TRYWAIT P1, [R4+URZ], R3 ;  /* 0x00000003040075a7 */ /* 0x0002a6000802017f */
[----:B--2---:R-:W-:Y:S05]  /*6a30*/  @!P1 NANOSLEEP.SYNCS 0x989680 ;  /* 0x009896800000995d */ /* 0x004fea0003900000 */
[----:B------:R-:W2:Y:S02]  /*6a40*/  @!P1 SYNCS.PHASECHK.TRANS64 P1, [R4+URZ], R3 ;  /* 0x00000003040095a7 */ /* 0x000ea4000802007f */
[----:B--2---:R-:W-:Y:S05]  /*6a50*/  @!P1 BRA `(.L_x_24) ;  /* 0xfffffffc00ec9947 */ /* 0x004fea000383ffff */
[----:B------:R-:W-:Y:S05]  /*6a60*/  BRA `(.L_x_23) ;  /* 0xffffffac00f87947 */ /* 0x000fea000383ffff */
.L_x_30:
[----:B--2---:R2:W3:Y:S02]  /*6a70*/  SYNCS.PHASECHK.TRANS64.TRYWAIT P0, [R93+URZ+0x10], R0 ;  /* 0x000010005d0075a7 */ /* 0x0044e4000800017f */
[----:B---3--:R-:W-:Y:S05]  /*6a80*/  @!P0 NANOSLEEP.SYNCS 0x989680 ;  /* 0x009896800000895d */ /* 0x008fea0003900000 */
[----:B------:R-:W3:Y:S02]  /*6a90*/  @!P0 SYNCS.PHASECHK.TRANS64 P0, [R93+URZ+0x10], R0 ;  /* 0x000010005d0085a7 */ /* 0x000ee4000800007f */
[----:B---3--:R-:W-:Y:S05]  /*6aa0*/  @!P0 BRA `(.L_x_30) ;  /* 0xfffffffc00f08947 */ /* 0x008fea000383ffff */
[----:B------:R-:W-:Y:S05]  /*6ab0*/  BRA `(.L_x_188) ;  /* 0xffffffb000f47947 */ /* 0x000fea000383ffff */
.L_x_167:
[----:B------:R-:W-:Y:S01]  /*6ac0*/  BSSY B1, `(.L_x_189) ;  /* 0x0000006000017945 */ /* 0x000fe20003800000 */
[----:B------:R-:W-:-:S07]  /*6ad0*/  IMAD.MOV.U32 R15, RZ, RZ, -0x1 ;  /* 0xffffffffff0f7424 */ /* 0x000fce00078e00ff */
[----:B------:R-:W-:Y:S05]  /*6ae0*/  WARPSYNC.COLLECTIVE R15, `(.L_x_190) ;  /* 0x000000000f0c7348 */ /* 0x000fea0003c00000 */
[----:B------:R-:W-:Y:S02]  /*6af0*/  ELECT P6, UR62, PT ;  /* 0x00000000003e782f */ /* 0x000fe400038c0000 */
[----:B------:R-:W-:Y:S01]  /*6b00*/  MOV R14, UR62 ;  /* 0x0000003e000e7c02 */ /* 0x000fe20008000f00 */
[----:B------:R-:W-:Y:S10]  /*6b10*/  ENDCOLLECTIVE ;  /* 0x000000000000791b */ /* 0x000ff40003800000 */
.L_x_190:
[----:B------:R-:W-:Y:S05]  /*6b20*/  BSYNC B1 ;  /* 0x0000000000017941 */ /* 0x000fea0003800000 */
.L_x_189:
[----:B------:R-:W-:Y:S05]  /*6b30*/  BRA `(.L_x_191) ;  /* 0xfffffff000007947 */ /* 0x000fea000383ffff */
.L_x_170:
[----:B-1----:R1:W2:Y:S02]  /*6b40*/  SYNCS.PHASECHK.TRANS64.TRYWAIT P1, [R10+URZ+0x20], R5 ;  /* 0x000020050a0075a7 */ /* 0x0022a4000802017f */
[----:B--2---:R-:W-:Y:S05]  /*6b50*/  @!P1 NANOSLEEP.SYNCS 0x989680 ;  /* 0x009896800000995d */ /* 0x004fea0003900000 */
[----:B------:R-:W2:Y:S02]  /*6b60*/  @!P1 SYNCS.PHASECHK.TRANS64 P1, [R10+URZ+0x20], R5 ;  /* 0x000020050a0095a7 */ /* 0x000ea4000802007f */
[----:B--2---:R-:W-:Y:S05]  /*6b70*/  @!P1 BRA `(.L_x_170) ;  /* 0xfffffffc00f09947 */ /* 0x004fea000383ffff */
[----:B------:R-:W-:Y:S05]  /*6b80*/  BRA `(.L_x_192) ;  /* 0xfffffff000347947 */ /* 0x000fea000383ffff */
.L_x_179:
[----:B------:R-:W-:Y:S01]  /*6b90*/  BSSY B0, `(.L_x_193) ;  /* 0x0000006000007945 */ /* 0x000fe20003800000 */
[----:B------:R-:W-:-:S07]  /*6ba0*/  IMAD.MOV.U32 R15, RZ, RZ, -0x1 ;  /* 0xffffffffff0f7424 */ /* 0x000fce00078e00ff */
[----:B------:R-:W-:Y:S05]  /*6bb0*/  WARPSYNC.COLLECTIVE R15, `(.L_x_194) ;  /* 0x000000000f0c7348 */ /* 0x000fea0003c00000 */
[----:B------:R-:W-:Y:S02]  /*6bc0*/  ELECT P6, UR62, PT ;  /* 0x00000000003e782f */ /* 0x000fe400038c0000 */
[----:B------:R-:W-:Y:S01]  /*6bd0*/  MOV R14, UR62 ;  /* 0x0000003e000e7c02 */ /* 0x000fe20008000f00 */
[----:B------:R-:W-:Y:S10]  /*6be0*/  ENDCOLLECTIVE ;  /* 0x000000000000791b */ /* 0x000ff40003800000 */
.L_x_194:
[----:B------:R-:W-:Y:S05]  /*6bf0*/  BSYNC B0 ;  /* 0x0000000000007941 */ /* 0x000fea0003800000 */
.L_x_193:
[----:B------:R-:W-:Y:S05]  /*6c00*/  BRA `(.L_x_195) ;  /* 0xfffffff800a07947 */ /* 0x000fea000383ffff */
.L_x_183:
[----:B0-----:R0:W1:Y:S02]  /*6c10*/  SYNCS.PHASECHK.TRANS64.TRYWAIT P0, [R7+URZ], R2 ;  /* 0x00000002070075a7 */ /* 0x001064000800017f */
[----:B-1----:R-:W-:Y:S05]  /*6c20*/  @!P0 NANOSLEEP.SYNCS 0x989680 ;  /* 0x009896800000895d */ /* 0x002fea0003900000 */
[----:B------:R-:W1:Y:S02]  /*6c30*/  @!P0 SYNCS.PHASECHK.TRANS64 P0, [R7+URZ], R2 ;  /* 0x00000002070085a7 */ /* 0x000e64000800007f */
[----:B-1----:R-:W-:Y:S05]  /*6c40*/  @!P0 BRA `(.L_x_183) ;  /* 0xfffffffc00f08947 */ /* 0x002fea000383ffff */
[----:B------:R-:W-:Y:S05]  /*6c50*/  BRA `(.L_x_196) ;  /* 0xfffffff800e47947 */ /* 0x000fea000383ffff */
.L_x_184:
[----:B0-----:R0:W1:Y:S02]  /*6c60*/  SYNCS.PHASECHK.TRANS64.TRYWAIT P0, [R9+URZ], R4 ;  /* 0x00000004090075a7 */ /* 0x001064000800017f */
[----:B-1----:R-:W-:Y:S05]  /*6c70*/  @!P0 NANOSLEEP.SYNCS 0x989680 ;  /* 0x009896800000895d */ /* 0x002fea0003900000 */
[----:B------:R-:W1:Y:S02]  /*6c80*/  @!P0 SYNCS.PHASECHK.TRANS64 P0, [R9+URZ], R4 ;  /* 0x00000004090085a7 */ /* 0x000e64000800007f */
[----:B-1----:R-:W-:Y:S05]  /*6c90*/  @!P0 BRA `(.L_x_184) ;  /* 0xfffffffc00f08947 */ /* 0x002fea000383ffff */
[----:B------:R-:W-:Y:S05]  /*6ca0*/  BRA `(.L_x_197) ;  /* 0xfffffff800f47947 */ /* 0x000fea000383ffff */
.L_x_185:
[----:B-1----:R1:W2:Y:S02]  /*6cb0*/  SYNCS.PHASECHK.TRANS64.TRYWAIT P0, [R6+URZ], R5 ;  /* 0x00000005060075a7 */ /* 0x0022a4000800017f */
[----:B--2---:R-:W-:Y:S05]  /*6cc0*/  @!P0 NANOSLEEP.SYNCS 0x989680 ;  /* 0x009896800000895d */ /* 0x004fea0003900000 */
[----:B------:R-:W2:Y:S02]  /*6cd0*/  @!P0 SYNCS.PHASECHK.TRANS64 P0, [R6+URZ], R5 ;  /* 0x00000005060085a7 */ /* 0x000ea4000800007f */
[----:B--2---:R-:W-:Y:S05]  /*6ce0*/  @!P0 BRA `(.L_x_185) ;  /* 0xfffffffc00f08947 */ /* 0x004fea000383ffff */
[----:B------:R-:W-:Y:S05]  /*6cf0*/  BRA `(.L_x_198) ;  /* 0xfffffff800fc7947 */ /* 0x000fea000383ffff */
.L_x_199:
[----:B------:R-:W-:-:S00]  /*6d00*/  BRA `(.L_x_199) ;  /* 0xfffffffc00fc7947 */ /* 0x000fc0000383ffff */
[----:B------:R-:W-:-:S00]  /*6d10*/  NOP ;  /* 0x0000000000007918 */ /* 0x000fc00000000000 */
        /* <DEDUP_REMOVED lines=14> */
.L_x_200:


//--------------------- .nv.global.init           --------------------------
	.section	.nv.global.init,"aw",@progbits
.nv.global.init:
	.type		$str$22,@object
	.size		$str$22,($str$23 - $str$22)
$str$22:
        /*0000*/ 	.byte	0x6b, 0x5f, 0x74, 0x69, 0x6c, 0x65, 0x5f, 0x63, 0x6f, 0x75, 0x6e, 0x74, 0x20, 0x3e, 0x3d, 0x20
        /*0010*/ 	.byte	0x31, 0x00
	.type		$str$23,@object
	.size		$str$23,(__unnamed_1 - $str$23)
$str$23:
        /*0012*/ 	.byte	0x2f, 0x74, 0x6d, 0x70, 0x2f, 0x63, 0x75, 0x74, 0x6c, 0x61, 0x73, 0x73, 0x5f, 0x73, 0x77, 0x65
        /*0022*/ 	.byte	0x65, 0x70, 0x5f, 0x73, 0x72, 0x63, 0x2f, 0x69, 0x6e, 0x63, 0x6c, 0x75, 0x64, 0x65, 0x2f, 0x63
        /*0032*/ 	.byte	0x75, 0x74, 0x6c, 0x61, 0x73, 0x73, 0x2f, 0x67, 0x65, 0x6d, 0x6d, 0x2f, 0x63, 0x6f, 0x6c, 0x6c
        /*0042*/ 	.byte	0x65, 0x63, 0x74, 0x69, 0x76, 0x65, 0x2f, 0x73, 0x6d, 0x39, 0x30, 0x5f, 0x6d, 0x6d, 0x61, 0x5f
        /*0052*/ 	.byte	0x74, 0x6d, 0x61, 0x5f, 0x67, 0x6d, 0x6d, 0x61, 0x5f, 0x73, 0x73, 0x5f, 0x77, 0x61, 0x72, 0x70
        /*0062*/ 	.byte	0x73, 0x70, 0x65, 0x63, 0x69, 0x61, 0x6c, 0x69, 0x7a, 0x65, 0x64, 0x2e, 0x68, 0x70, 0x70, 0x00
	.type		__unnamed_1,@object
	.size		__unnamed_1,(.L_0 - __unnamed_1)
__unnamed_1:
        /*0072*/ 	.byte	0x76, 0x6f, 0x69, 0x64, 0x20, 0x63, 0x75, 0x74, 0x6c, 0x61, 0x73, 0x73, 0x3a, 0x3a, 0x67, 0x65
        /* <DEDUP_REMOVED lines=171> */
        /*0b32*/ 	.byte	0x3a, 0x69, 0x64, 0x65, 0x6e, 0x74, 0x69, 0x74, 0x79, 0x5d, 0x00
.L_0:


//--------------------- .nv.shared._ZN7cutlass13device_kernelINS_4gemm6kernel13GemmUniversalIN4cute5tupleIJiiiiEEENS1_10collective13CollectiveMmaINS1_34MainloopSm90TmaGmmaWarpSpecializedILi4ENS5_IJNS4_1CILi1EEESB_SB_EEENS1_32KernelTmaWarpSpecializedPingpongEEENS5_IJNSA_ILi64EEENSA_ILi128EEESF_EEEaNS5_IJlSB_lEEEaSI_NS4_8TiledMMAINS4_8MMA_AtomIJNS4_4SM904GMMA27MMA_64x128x32_S32S8S8_SS_TNEEEENS4_6LayoutISC_NS5_IJNSA_ILi0EEESQ_SQ_EEEEENS5_IJNS4_10UnderscoreEST_ST_EEEEENS4_13SM90_TMA_LOADENS4_14ComposedLayoutINS4_7SwizzleILi2ELi4ELi3EEENS4_18smem_ptr_flag_bitsILi8EEENSP_INS5_IJNSA_ILi8EEESF_EEENS5_IJSF_SB_EEEEEEEvNS4_8identityESW_S16_vS17_EENS_8epilogue10collective6detail29Sm90TmaWarpSpecializedAdapterINS1A_15DefaultEpilogueIaSI_SI_NS19_6thread17LinearCombinationIaLi1EiiLNS1E_9ScaleType4KindE0ELNS_15FloatRoundStyleE2EaEENS1_15EpilogueDefaultEEEEEvvEEEEvNT_6ParamsE --------------------------
	.section	.nv.shared._ZN7cutlass13device_kernelINS_4gemm6kernel13GemmUniversalIN4cute5tupleIJiiiiEEENS1_10collective13CollectiveMmaINS1_34MainloopSm90TmaGmmaWarpSpecializedILi4ENS5_IJNS4_1CILi1EEESB_SB_EEENS1_32KernelTmaWarpSpecializedPingpongEEENS5_IJNSA_ILi64EEENSA_ILi128EEESF_EEEaNS5_IJlSB_lEEEaSI_NS4_8TiledMMAINS4_8MMA_AtomIJNS4_4SM904GMMA27MMA_64x128x32_S32S8S8_SS_TNEEEENS4_6LayoutISC_NS5_IJNSA_ILi0EEESQ_SQ_EEEEENS5_IJNS4_10UnderscoreEST_ST_EEEEENS4_13SM90_TMA_LOADENS4_14ComposedLayoutINS4_7SwizzleILi2ELi4ELi3EEENS4_18smem_ptr_flag_bitsILi8EEENSP_INS5_IJNSA_ILi8EEESF_EEENS5_IJSF_SB_EEEEEEEvNS4_8identityESW_S16_vS17_EENS_8epilogue10collective6detail29Sm90TmaWarpSpecializedAdapterINS1A_15DefaultEpilogueIaSI_SI_NS19_6thread17LinearCombinationIaLi1EiiLNS1E_9ScaleType4KindE0ELNS_15FloatRoundStyleE2EaEENS1_15EpilogueDefaultEEEEEvvEEEEvNT_6ParamsE,"aw",@nobits
	.sectionflags	@""
	.align	16
	.zero		1024


//--------------------- .nv.shared.reserved.0     --------------------------
	.section	.nv.shared.reserved.0,"aw",@nobits
	.weak		__nv_reservedSMEM_offset_0_alias
	.size		__nv_reservedSMEM_offset_0_alias, 0, 0
	.other		__nv_reservedSMEM_offset_0_alias,@"STO_CUDA_RESERVED_SHARED STV_DEFAULT"
__nv_reservedSMEM_offset_0_alias:
	.zero		0


//--------------------- .nv.global                --------------------------
	.section	.nv.global,"aw",@nobits
.nv.global:
	.type		_ZN40_INTERNAL_61bf5c35_4_k_cu_cc7f23f1_211994cute1_E,@object
	.size		_ZN40_INTERNAL_61bf5c35_4_k_cu_cc7f23f1_211994cute1_E,(_ZN40_INTERNAL_61bf5c35_4_k_cu_cc7f23f1_211994cuda3std3__45__cpo6cbeginE - _ZN40_INTERNAL_61bf5c35_4_k_cu_cc7f23f1_211994cute1_E)
_ZN40_INTERNAL_61bf5c35_4_k_cu_cc7f23f1_211994cute1_E:
	.zero		1
	.type		_ZN40_INTERNAL_61bf5c35_4_k_cu_cc7f23f1_211994cuda3std3__45__cpo6cbeginE,@object
	.size		_ZN40_INTERNAL_61bf5c35_4_k_cu_cc7f23f1_211994cuda3std3__45__cpo6cbeginE,(_ZN40_INTERNAL_61bf5c35_4_k_cu_cc7f23f1_211994cuda3std3__48in_placeE - _ZN40_INTERNAL_61bf5c35_4_k_cu_cc7f23f1_211994cuda3std3__45__cpo6cbeginE)
_ZN40_INTERNAL_61bf5c35_4_k_cu_cc7f23f1_211994cuda3std3__45__cpo6cbeginE:
	.zero		1
	.type		_ZN40_INTERNAL_61bf5c35_4_k_cu_cc7f23f1_211994cuda3std3__48in_placeE,@object
	.size		_ZN40_INTERNAL_61bf5c35_4_k_cu_cc7f23f1_211994cuda3std3__48in_placeE,(_ZN40_INTERNAL_61bf5c35_4_k_cu_cc7f23f1_211994cuda3std6ranges3__45__cpo9iter_moveE - _ZN40_INTERNAL_61bf5c35_4_k_cu_cc7f23f1_211994cuda3std3__48in_placeE)
_ZN40_INTERNAL_61bf5c35_4_k_cu_cc7f23f1_211994cuda3std3__48in_placeE:
	.zero		1
	.type		_ZN40_INTERNAL_61bf5c35_4_k_cu_cc7f23f1_211994cuda3std6ranges3__45__cpo9iter_moveE,@object
	.size		_ZN40_INTERNAL_61bf5c35_4_k_cu_cc7f23f1_211994cuda3std6ranges3__45__cpo9iter_moveE,(_ZN40_INTERNAL_61bf5c35_4_k_cu_cc7f23f1_211994cuda3std3__45__cpo5beginE - _ZN40_INTERNAL_61bf5c35_4_k_cu_cc7f23f1_211994cuda3std6ranges3__45__cpo9iter_moveE)
_ZN40_INTERNAL_61bf5c35_4_k_cu_cc7f23f1_211994cuda3std6ranges3__45__cpo9iter_moveE:
	.zero		1
	.type		_ZN40_INTERNAL_61bf5c35_4_k_cu_cc7f23f1_211994cuda3std3__45__cpo5beginE,@object
	.size		_ZN40_INTERNAL_61bf5c35_4_k_cu_cc7f23f1_211994cuda3std3__45__cpo5beginE,(_ZN40_INTERNAL_61bf5c35_4_k_cu_cc7f23f1_211994cuda3std3__442_GLOBAL__N__61bf5c35_4_k_cu_cc7f23f1_211996ignoreE - _ZN40_INTERNAL_61bf5c35_4_k_cu_cc7f23f1_211994cuda3std3__45__cpo5beginE)
_ZN40_INTERNAL_61bf5c35_4_k_cu_cc7f23f1_211994cuda3std3__45__cpo5beginE:
	.zero		1
	.type		_ZN40_INTERNAL_61bf5c35_4_k_cu_cc7f23f1_211994cuda3std3__442_GLOBAL__N__61bf5c35_4_k_cu_cc7f23f1_211996ignoreE,@object
	.size		_ZN40_INTERNAL_61bf5c35_4_k_cu_cc7f23f1_211994cuda3std3__442_GLOBAL__N__61bf5c35_4_k_cu_cc7f23f1_211996ignoreE,(_ZN40_INTERNAL_61bf5c35_4_k_cu_cc7f23f1_211994cute7productE - _ZN40_INTERNAL_61bf5c35_4_k_cu_cc7f23f1_211994cuda3std3__442_GLOBAL__N__61bf5c35_4_k_cu_cc7f23f1_211996ignoreE)
_ZN40_INTERNAL_61bf5c35_4_k_cu_cc7f23f1_211994cuda3std3__442_GLOBAL__N__61bf5c35_4_k_cu_cc7f23f1_211996ignoreE:
	.zero		1
	.type		_ZN40_INTERNAL_61bf5c35_4_k_cu_cc7f23f1_211994cute7productE,@object
	.size		_ZN40_INTERNAL_61bf5c35_4_k_cu_cc7f23f1_211994cute7productE,(_ZN40_INTERNAL_61bf5c35_4_k_cu_cc7f23f1_211994cuda3std3__45__cpo3endE - _ZN40_INTERNAL_61bf5c35_4_k_cu_cc7f23f1_211994cute7productE)
_ZN40_INTERNAL_61bf5c35_4_k_cu_cc7f23f1_211994cute7productE:
	.zero		1
	.type		_ZN40_INTERNAL_61bf5c35_4_k_cu_cc7f23f1_211994cuda3std3__45__cpo3endE,@object
	.size		_ZN40_INTERNAL_61bf5c35_4_k_cu_cc7f23f1_211994cuda3std3__45__cpo3endE,(_ZN40_INTERNAL_61bf5c35_4_k_cu_cc7f23f1_211994cuda3std3__419piecewise_constructE - _ZN40_INTERNAL_61bf5c35_4_k_cu_cc7f23f1_211994cuda3std3__45__cpo3endE)
_ZN40_INTERNAL_61bf5c35_4_k_cu_cc7f23f1_211994cuda3std3__45__cpo3endE:
	.zero		1
	.type		_ZN40_INTERNAL_61bf5c35_4_k_cu_cc7f23f1_211994cuda3std3__419piecewise_constructE,@object
	.size		_ZN40_INTERNAL_61bf5c35_4_k_cu_cc7f23f1_211994cuda3std3__419piecewise_constructE,(_ZN40_INTERNAL_61bf5c35_4_k_cu_cc7f23f1_211994cuda3std3__45__cpo4cendE - _ZN40_INTERNAL_61bf5c35_4_k_cu_cc7f23f1_211994cuda3std3__419piecewise_constructE)
_ZN40_INTERNAL_61bf5c35_4_k_cu_cc7f23f1_211994cuda3std3__419piecewise_constructE:
	.zero		1
	.type		_ZN40_INTERNAL_61bf5c35_4_k_cu_cc7f23f1_211994cuda3std3__45__cpo4cendE,@object
	.size		_ZN40_INTERNAL_61bf5c35_4_k_cu_cc7f23f1_211994cuda3std3__45__cpo4cendE,(_ZN40_INTERNAL_61bf5c35_4_k_cu_cc7f23f1_211994cuda3std6ranges3__45__cpo4swapE - _ZN40_INTERNAL_61bf5c35_4_k_cu_cc7f23f1_211994cuda3std3__45__cpo4cendE)
_ZN40_INTERNAL_61bf5c35_4_k_cu_cc7f23f1_211994cuda3std3__45__cpo4cendE:
	.zero		1
	.type		_ZN40_INTERNAL_61bf5c35_4_k_cu_cc7f23f1_211994cuda3std6ranges3__45__cpo4swapE,@object
	.size		_ZN40_INTERNAL_61bf5c35_4_k_cu_cc7f23f1_211994cuda3std6ranges3__45__cpo4swapE,(.L_8 - _ZN40_INTERNAL_61bf5c35_4_k_cu_cc7f23f1_211994cuda3std6ranges3__45__cpo4swapE)
_ZN40_INTERNAL_61bf5c35_4_k_cu_cc7f23f1_211994cuda3std6ranges3__45__cpo4swapE:
	.zero		1
.L_8:


//--------------------- .nv.constant0._ZN7cutlass13device_kernelINS_4gemm6kernel13GemmUniversalIN4cute5tupleIJiiiiEEENS1_10collective13CollectiveMmaINS1_34MainloopSm90TmaGmmaWarpSpecializedILi4ENS5_IJNS4_1CILi1EEESB_SB_EEENS1_32KernelTmaWarpSpecializedPingpongEEENS5_IJNSA_ILi64EEENSA_ILi128EEESF_EEEaNS5_IJlSB_lEEEaSI_NS4_8TiledMMAINS4_8MMA_AtomIJNS4_4SM904GMMA27MMA_64x128x32_S32S8S8_SS_TNEEEENS4_6LayoutISC_NS5_IJNSA_ILi0EEESQ_SQ_EEEEENS5_IJNS4_10UnderscoreEST_ST_EEEEENS4_13SM90_TMA_LOADENS4_14ComposedLayoutINS4_7SwizzleILi2ELi4ELi3EEENS4_18smem_ptr_flag_bitsILi8EEENSP_INS5_IJNSA_ILi8EEESF_EEENS5_IJSF_SB_EEEEEEEvNS4_8identityESW_S16_vS17_EENS_8epilogue10collective6detail29Sm90TmaWarpSpecializedAdapterINS1A_15DefaultEpilogueIaSI_SI_NS19_6thread17LinearCombinationIaLi1EiiLNS1E_9ScaleType4KindE0ELNS_15FloatRoundStyleE2EaEENS1_15EpilogueDefaultEEEEEvvEEEEvNT_6ParamsE --------------------------
	.section	.nv.constant0._ZN7cutlass13device_kernelINS_4gemm6kernel13GemmUniversalIN4cute5tupleIJiiiiEEENS1_10collective13CollectiveMmaINS1_34MainloopSm90TmaGmmaWarpSpecializedILi4ENS5_IJNS4_1CILi1EEESB_SB_EEENS1_32KernelTmaWarpSpecializedPingpongEEENS5_IJNSA_ILi64EEENSA_ILi128EEESF_EEEaNS5_IJlSB_lEEEaSI_NS4_8TiledMMAINS4_8MMA_AtomIJNS4_4SM904GMMA27MMA_64x128x32_S32S8S8_SS_TNEEEENS4_6LayoutISC_NS5_IJNSA_ILi0EEESQ_SQ_EEEEENS5_IJNS4_10UnderscoreEST_ST_EEEEENS4_13SM90_TMA_LOADENS4_14ComposedLayoutINS4_7SwizzleILi2ELi4ELi3EEENS4_18smem_ptr_flag_bitsILi8EEENSP_INS5_IJNSA_ILi8EEESF_EEENS5_IJSF_SB_EEEEEEEvNS4_8identityESW_S16_vS17_EENS_8epilogue10collective6detail29Sm90TmaWarpSpecializedAdapterINS1A_15DefaultEpilogueIaSI_SI_NS19_6thread17LinearCombinationIaLi1EiiLNS1E_9ScaleType4KindE0ELNS_15FloatRoundStyleE2EaEENS1_15EpilogueDefaultEEEEEvvEEEEvNT_6ParamsE,"a",@progbits
	.sectionflags	@""
	.align	4
.nv.constant0._ZN7cutlass13device_kernelINS_4gemm6kernel13GemmUniversalIN4cute5tupleIJiiiiEEENS1_10collective13CollectiveMmaINS1_34MainloopSm90TmaGmmaWarpSpecializedILi4ENS5_IJNS4_1CILi1EEESB_SB_EEENS1_32KernelTmaWarpSpecializedPingpongEEENS5_IJNSA_ILi64EEENSA_ILi128EEESF_EEEaNS5_IJlSB_lEEEaSI_NS4_8TiledMMAINS4_8MMA_AtomIJNS4_4SM904GMMA27MMA_64x128x32_S32S8S8_SS_TNEEEENS4_6LayoutISC_NS5_IJNSA_ILi0EEESQ_SQ_EEEEENS5_IJNS4_10UnderscoreEST_ST_EEEEENS4_13SM90_TMA_LOADENS4_14ComposedLayoutINS4_7SwizzleILi2ELi4ELi3EEENS4_18smem_ptr_flag_bitsILi8EEENSP_INS5_IJNSA_ILi8EEESF_EEENS5_IJSF_SB_EEEEEEEvNS4_8identityESW_S16_vS17_EENS_8epilogue10collective6detail29Sm90TmaWarpSpecializedAdapterINS1A_15DefaultEpilogueIaSI_SI_NS19_6thread17LinearCombinationIaLi1EiiLNS1E_9ScaleType4KindE0ELNS_15FloatRoundStyleE2EaEENS1_15EpilogueDefaultEEEEEvvEEEEvNT_6ParamsE:
	.zero		1664


//--------------------- SYMBOLS --------------------------

	.type		.nv.reservedSmem.offset0,@object
	.size		.nv.reservedSmem.offset0,0x4
	.type		__assertfail,@function
